//
// Generated by NVIDIA NVVM Compiler
//
// Compiler Build ID: CL-36424714
// Cuda compilation tools, release 13.0, V13.0.88
// Based on NVVM 20.0.0
//

.version 9.0
.target sm_100
.address_size 64

	// .globl	_Z16matrix_mul_naivePfS_S_iii
// _ZZ23matrix_mul_shared_basicPfS_S_iiiE2As has been demoted
// _ZZ23matrix_mul_shared_basicPfS_S_iiiE2Bs has been demoted
// _ZZ27matrix_mul_shared_optimizedPfS_S_iiiE2As has been demoted
// _ZZ27matrix_mul_shared_optimizedPfS_S_iiiE2Bs has been demoted
// _ZZ26matrix_mul_shared_advancedPfS_S_iiiE2As has been demoted
// _ZZ26matrix_mul_shared_advancedPfS_S_iiiE2Bs has been demoted

.visible .entry _Z16matrix_mul_naivePfS_S_iii(
	.param .u64 .ptr .align 1 _Z16matrix_mul_naivePfS_S_iii_param_0,
	.param .u64 .ptr .align 1 _Z16matrix_mul_naivePfS_S_iii_param_1,
	.param .u64 .ptr .align 1 _Z16matrix_mul_naivePfS_S_iii_param_2,
	.param .u32 _Z16matrix_mul_naivePfS_S_iii_param_3,
	.param .u32 _Z16matrix_mul_naivePfS_S_iii_param_4,
	.param .u32 _Z16matrix_mul_naivePfS_S_iii_param_5
)
{
	.reg .pred 	%p<13>;
	.reg .b32 	%r<41>;
	.reg .b32 	%f<68>;
	.reg .b64 	%rd<53>;

	ld.param.u64 	%rd7, [_Z16matrix_mul_naivePfS_S_iii_param_0];
	ld.param.u64 	%rd8, [_Z16matrix_mul_naivePfS_S_iii_param_1];
	ld.param.u64 	%rd6, [_Z16matrix_mul_naivePfS_S_iii_param_2];
	ld.param.u32 	%r20, [_Z16matrix_mul_naivePfS_S_iii_param_3];
	ld.param.u32 	%r18, [_Z16matrix_mul_naivePfS_S_iii_param_4];
	ld.param.u32 	%r19, [_Z16matrix_mul_naivePfS_S_iii_param_5];
	cvta.to.global.u64 	%rd1, %rd8;
	cvta.to.global.u64 	%rd2, %rd7;
	mov.u32 	%r21, %ctaid.y;
	mov.u32 	%r22, %ntid.y;
	mov.u32 	%r23, %tid.y;
	mad.lo.s32 	%r1, %r21, %r22, %r23;
	mov.u32 	%r24, %ctaid.x;
	mov.u32 	%r25, %ntid.x;
	mov.u32 	%r26, %tid.x;
	mad.lo.s32 	%r2, %r24, %r25, %r26;
	setp.ge.s32 	%p1, %r1, %r20;
	setp.ge.s32 	%p2, %r2, %r19;
	or.pred  	%p3, %p1, %p2;
	@%p3 bra 	$L__BB0_14;
	setp.lt.s32 	%p4, %r18, 1;
	mov.f32 	%f67, 0f00000000;
	@%p4 bra 	$L__BB0_13;
	mul.lo.s32 	%r3, %r18, %r1;
	and.b32  	%r4, %r18, 7;
	setp.lt.u32 	%p5, %r18, 8;
	mov.f32 	%f67, 0f00000000;
	mov.b32 	%r39, 0;
	@%p5 bra 	$L__BB0_5;
	and.b32  	%r39, %r18, 2147483640;
	neg.s32 	%r37, %r39;
	shl.b32 	%r7, %r19, 3;
	mul.wide.u32 	%rd9, %r3, 4;
	add.s64 	%rd10, %rd9, %rd2;
	add.s64 	%rd52, %rd10, 16;
	mov.f32 	%f67, 0f00000000;
	mul.wide.s32 	%rd13, %r19, 4;
	mov.u32 	%r36, %r2;
$L__BB0_4:
	.pragma "nounroll";
	ld.global.f32 	%f17, [%rd52+-16];
	mul.wide.s32 	%rd11, %r36, 4;
	add.s64 	%rd12, %rd1, %rd11;
	ld.global.f32 	%f18, [%rd12];
	fma.rn.f32 	%f19, %f17, %f18, %f67;
	ld.global.f32 	%f20, [%rd52+-12];
	add.s64 	%rd14, %rd12, %rd13;
	ld.global.f32 	%f21, [%rd14];
	fma.rn.f32 	%f22, %f20, %f21, %f19;
	ld.global.f32 	%f23, [%rd52+-8];
	add.s64 	%rd15, %rd14, %rd13;
	ld.global.f32 	%f24, [%rd15];
	fma.rn.f32 	%f25, %f23, %f24, %f22;
	ld.global.f32 	%f26, [%rd52+-4];
	add.s64 	%rd16, %rd15, %rd13;
	ld.global.f32 	%f27, [%rd16];
	fma.rn.f32 	%f28, %f26, %f27, %f25;
	ld.global.f32 	%f29, [%rd52];
	add.s64 	%rd17, %rd16, %rd13;
	ld.global.f32 	%f30, [%rd17];
	fma.rn.f32 	%f31, %f29, %f30, %f28;
	ld.global.f32 	%f32, [%rd52+4];
	add.s64 	%rd18, %rd17, %rd13;
	ld.global.f32 	%f33, [%rd18];
	fma.rn.f32 	%f34, %f32, %f33, %f31;
	ld.global.f32 	%f35, [%rd52+8];
	add.s64 	%rd19, %rd18, %rd13;
	ld.global.f32 	%f36, [%rd19];
	fma.rn.f32 	%f37, %f35, %f36, %f34;
	ld.global.f32 	%f38, [%rd52+12];
	add.s64 	%rd20, %rd19, %rd13;
	ld.global.f32 	%f39, [%rd20];
	fma.rn.f32 	%f67, %f38, %f39, %f37;
	add.s32 	%r37, %r37, 8;
	add.s32 	%r36, %r36, %r7;
	add.s64 	%rd52, %rd52, 32;
	setp.ne.s32 	%p6, %r37, 0;
	@%p6 bra 	$L__BB0_4;
$L__BB0_5:
	setp.eq.s32 	%p7, %r4, 0;
	@%p7 bra 	$L__BB0_13;
	and.b32  	%r13, %r18, 3;
	setp.lt.u32 	%p8, %r4, 4;
	@%p8 bra 	$L__BB0_8;
	add.s32 	%r28, %r39, %r3;
	mul.wide.u32 	%rd21, %r28, 4;
	add.s64 	%rd22, %rd2, %rd21;
	ld.global.f32 	%f41, [%rd22];
	mad.lo.s32 	%r29, %r39, %r19, %r2;
	mul.wide.s32 	%rd23, %r29, 4;
	add.s64 	%rd24, %rd1, %rd23;
	ld.global.f32 	%f42, [%rd24];
	fma.rn.f32 	%f43, %f41, %f42, %f67;
	cvt.u64.u32 	%rd25, %r3;
	cvt.u64.u32 	%rd26, %r39;
	add.s64 	%rd27, %rd26, %rd25;
	shl.b64 	%rd28, %rd27, 2;
	add.s64 	%rd29, %rd2, %rd28;
	ld.global.f32 	%f44, [%rd29+4];
	mul.wide.s32 	%rd30, %r19, 4;
	add.s64 	%rd31, %rd24, %rd30;
	ld.global.f32 	%f45, [%rd31];
	fma.rn.f32 	%f46, %f44, %f45, %f43;
	ld.global.f32 	%f47, [%rd29+8];
	add.s64 	%rd32, %rd31, %rd30;
	ld.global.f32 	%f48, [%rd32];
	fma.rn.f32 	%f49, %f47, %f48, %f46;
	ld.global.f32 	%f50, [%rd29+12];
	add.s64 	%rd33, %rd32, %rd30;
	ld.global.f32 	%f51, [%rd33];
	fma.rn.f32 	%f67, %f50, %f51, %f49;
	add.s32 	%r39, %r39, 4;
$L__BB0_8:
	setp.eq.s32 	%p9, %r13, 0;
	@%p9 bra 	$L__BB0_13;
	setp.eq.s32 	%p10, %r13, 1;
	@%p10 bra 	$L__BB0_11;
	add.s32 	%r30, %r39, %r3;
	mul.wide.u32 	%rd34, %r30, 4;
	add.s64 	%rd35, %rd2, %rd34;
	ld.global.f32 	%f53, [%rd35];
	mad.lo.s32 	%r31, %r39, %r19, %r2;
	mul.wide.s32 	%rd36, %r31, 4;
	add.s64 	%rd37, %rd1, %rd36;
	ld.global.f32 	%f54, [%rd37];
	fma.rn.f32 	%f55, %f53, %f54, %f67;
	cvt.u64.u32 	%rd38, %r3;
	cvt.u64.u32 	%rd39, %r39;
	add.s64 	%rd40, %rd39, %rd38;
	shl.b64 	%rd41, %rd40, 2;
	add.s64 	%rd42, %rd2, %rd41;
	ld.global.f32 	%f56, [%rd42+4];
	mul.wide.s32 	%rd43, %r19, 4;
	add.s64 	%rd44, %rd37, %rd43;
	ld.global.f32 	%f57, [%rd44];
	fma.rn.f32 	%f67, %f56, %f57, %f55;
	add.s32 	%r39, %r39, 2;
$L__BB0_11:
	and.b32  	%r32, %r18, 1;
	setp.eq.b32 	%p11, %r32, 1;
	not.pred 	%p12, %p11;
	@%p12 bra 	$L__BB0_13;
	add.s32 	%r33, %r39, %r3;
	mul.wide.u32 	%rd45, %r33, 4;
	add.s64 	%rd46, %rd2, %rd45;
	ld.global.f32 	%f58, [%rd46];
	mad.lo.s32 	%r34, %r39, %r19, %r2;
	mul.wide.s32 	%rd47, %r34, 4;
	add.s64 	%rd48, %rd1, %rd47;
	ld.global.f32 	%f59, [%rd48];
	fma.rn.f32 	%f67, %f58, %f59, %f67;
$L__BB0_13:
	mad.lo.s32 	%r35, %r19, %r1, %r2;
	cvta.to.global.u64 	%rd49, %rd6;
	mul.wide.s32 	%rd50, %r35, 4;
	add.s64 	%rd51, %rd49, %rd50;
	st.global.f32 	[%rd51], %f67;
$L__BB0_14:
	ret;

}
	// .globl	_Z23matrix_mul_shared_basicPfS_S_iii
.visible .entry _Z23matrix_mul_shared_basicPfS_S_iii(
	.param .u64 .ptr .align 1 _Z23matrix_mul_shared_basicPfS_S_iii_param_0,
	.param .u64 .ptr .align 1 _Z23matrix_mul_shared_basicPfS_S_iii_param_1,
	.param .u64 .ptr .align 1 _Z23matrix_mul_shared_basicPfS_S_iii_param_2,
	.param .u32 _Z23matrix_mul_shared_basicPfS_S_iii_param_3,
	.param .u32 _Z23matrix_mul_shared_basicPfS_S_iii_param_4,
	.param .u32 _Z23matrix_mul_shared_basicPfS_S_iii_param_5
)
{
	.reg .pred 	%p<12>;
	.reg .b32 	%r<43>;
	.reg .b32 	%f<111>;
	.reg .b64 	%rd<13>;
	// demoted variable
	.shared .align 4 .b8 _ZZ23matrix_mul_shared_basicPfS_S_iiiE2As[4096];
	// demoted variable
	.shared .align 4 .b8 _ZZ23matrix_mul_shared_basicPfS_S_iiiE2Bs[4096];
	ld.param.u64 	%rd4, [_Z23matrix_mul_shared_basicPfS_S_iii_param_0];
	ld.param.u64 	%rd5, [_Z23matrix_mul_shared_basicPfS_S_iii_param_1];
	ld.param.u64 	%rd6, [_Z23matrix_mul_shared_basicPfS_S_iii_param_2];
	ld.param.u32 	%r24, [_Z23matrix_mul_shared_basicPfS_S_iii_param_3];
	ld.param.u32 	%r25, [_Z23matrix_mul_shared_basicPfS_S_iii_param_4];
	ld.param.u32 	%r26, [_Z23matrix_mul_shared_basicPfS_S_iii_param_5];
	mov.u32 	%r27, %ctaid.x;
	mov.u32 	%r28, %ctaid.y;
	mov.u32 	%r38, %tid.x;
	mov.u32 	%r40, %tid.y;
	shl.b32 	%r29, %r28, 5;
	add.s32 	%r3, %r29, %r40;
	shl.b32 	%r4, %r27, 5;
	add.s32 	%r5, %r4, %r38;
	setp.lt.s32 	%p1, %r25, 1;
	mov.f32 	%f110, 0f00000000;
	@%p1 bra 	$L__BB1_7;
	add.s32 	%r30, %r25, 31;
	shr.u32 	%r31, %r30, 5;
	shl.b32 	%r32, %r40, 7;
	mov.u32 	%r33, _ZZ23matrix_mul_shared_basicPfS_S_iiiE2As;
	add.s32 	%r6, %r33, %r32;
	shl.b32 	%r34, %r38, 2;
	add.s32 	%r7, %r6, %r34;
	mov.u32 	%r35, _ZZ23matrix_mul_shared_basicPfS_S_iiiE2Bs;
	add.s32 	%r9, %r35, %r34;
	add.s32 	%r8, %r9, %r32;
	neg.s32 	%r42, %r31;
	mad.lo.s32 	%r36, %r40, %r26, %r38;
	add.s32 	%r41, %r36, %r4;
	shl.b32 	%r12, %r26, 5;
	mad.lo.s32 	%r39, %r25, %r3, %r38;
	cvta.to.global.u64 	%rd1, %rd4;
	cvta.to.global.u64 	%rd2, %rd5;
	mov.f32 	%f110, 0f00000000;
$L__BB1_2:
	setp.ge.s32 	%p2, %r3, %r24;
	mul.wide.s32 	%rd7, %r39, 4;
	add.s64 	%rd3, %rd1, %rd7;
	setp.ge.s32 	%p3, %r38, %r25;
	mov.f32 	%f108, 0f00000000;
	or.pred  	%p4, %p2, %p3;
	@%p4 bra 	$L__BB1_4;
	ld.global.f32 	%f108, [%rd3];
$L__BB1_4:
	setp.ge.s32 	%p5, %r5, %r26;
	st.shared.f32 	[%r7], %f108;
	setp.ge.s32 	%p6, %r40, %r25;
	mov.f32 	%f109, 0f00000000;
	or.pred  	%p7, %p5, %p6;
	@%p7 bra 	$L__BB1_6;
	mul.wide.s32 	%rd8, %r41, 4;
	add.s64 	%rd9, %rd2, %rd8;
	ld.global.f32 	%f109, [%rd9];
$L__BB1_6:
	st.shared.f32 	[%r8], %f109;
	bar.sync 	0;
	ld.shared.f32 	%f12, [%r6];
	ld.shared.f32 	%f13, [%r9];
	fma.rn.f32 	%f14, %f12, %f13, %f110;
	ld.shared.f32 	%f15, [%r6+4];
	ld.shared.f32 	%f16, [%r9+128];
	fma.rn.f32 	%f17, %f15, %f16, %f14;
	ld.shared.f32 	%f18, [%r6+8];
	ld.shared.f32 	%f19, [%r9+256];
	fma.rn.f32 	%f20, %f18, %f19, %f17;
	ld.shared.f32 	%f21, [%r6+12];
	ld.shared.f32 	%f22, [%r9+384];
	fma.rn.f32 	%f23, %f21, %f22, %f20;
	ld.shared.f32 	%f24, [%r6+16];
	ld.shared.f32 	%f25, [%r9+512];
	fma.rn.f32 	%f26, %f24, %f25, %f23;
	ld.shared.f32 	%f27, [%r6+20];
	ld.shared.f32 	%f28, [%r9+640];
	fma.rn.f32 	%f29, %f27, %f28, %f26;
	ld.shared.f32 	%f30, [%r6+24];
	ld.shared.f32 	%f31, [%r9+768];
	fma.rn.f32 	%f32, %f30, %f31, %f29;
	ld.shared.f32 	%f33, [%r6+28];
	ld.shared.f32 	%f34, [%r9+896];
	fma.rn.f32 	%f35, %f33, %f34, %f32;
	ld.shared.f32 	%f36, [%r6+32];
	ld.shared.f32 	%f37, [%r9+1024];
	fma.rn.f32 	%f38, %f36, %f37, %f35;
	ld.shared.f32 	%f39, [%r6+36];
	ld.shared.f32 	%f40, [%r9+1152];
	fma.rn.f32 	%f41, %f39, %f40, %f38;
	ld.shared.f32 	%f42, [%r6+40];
	ld.shared.f32 	%f43, [%r9+1280];
	fma.rn.f32 	%f44, %f42, %f43, %f41;
	ld.shared.f32 	%f45, [%r6+44];
	ld.shared.f32 	%f46, [%r9+1408];
	fma.rn.f32 	%f47, %f45, %f46, %f44;
	ld.shared.f32 	%f48, [%r6+48];
	ld.shared.f32 	%f49, [%r9+1536];
	fma.rn.f32 	%f50, %f48, %f49, %f47;
	ld.shared.f32 	%f51, [%r6+52];
	ld.shared.f32 	%f52, [%r9+1664];
	fma.rn.f32 	%f53, %f51, %f52, %f50;
	ld.shared.f32 	%f54, [%r6+56];
	ld.shared.f32 	%f55, [%r9+1792];
	fma.rn.f32 	%f56, %f54, %f55, %f53;
	ld.shared.f32 	%f57, [%r6+60];
	ld.shared.f32 	%f58, [%r9+1920];
	fma.rn.f32 	%f59, %f57, %f58, %f56;
	ld.shared.f32 	%f60, [%r6+64];
	ld.shared.f32 	%f61, [%r9+2048];
	fma.rn.f32 	%f62, %f60, %f61, %f59;
	ld.shared.f32 	%f63, [%r6+68];
	ld.shared.f32 	%f64, [%r9+2176];
	fma.rn.f32 	%f65, %f63, %f64, %f62;
	ld.shared.f32 	%f66, [%r6+72];
	ld.shared.f32 	%f67, [%r9+2304];
	fma.rn.f32 	%f68, %f66, %f67, %f65;
	ld.shared.f32 	%f69, [%r6+76];
	ld.shared.f32 	%f70, [%r9+2432];
	fma.rn.f32 	%f71, %f69, %f70, %f68;
	ld.shared.f32 	%f72, [%r6+80];
	ld.shared.f32 	%f73, [%r9+2560];
	fma.rn.f32 	%f74, %f72, %f73, %f71;
	ld.shared.f32 	%f75, [%r6+84];
	ld.shared.f32 	%f76, [%r9+2688];
	fma.rn.f32 	%f77, %f75, %f76, %f74;
	ld.shared.f32 	%f78, [%r6+88];
	ld.shared.f32 	%f79, [%r9+2816];
	fma.rn.f32 	%f80, %f78, %f79, %f77;
	ld.shared.f32 	%f81, [%r6+92];
	ld.shared.f32 	%f82, [%r9+2944];
	fma.rn.f32 	%f83, %f81, %f82, %f80;
	ld.shared.f32 	%f84, [%r6+96];
	ld.shared.f32 	%f85, [%r9+3072];
	fma.rn.f32 	%f86, %f84, %f85, %f83;
	ld.shared.f32 	%f87, [%r6+100];
	ld.shared.f32 	%f88, [%r9+3200];
	fma.rn.f32 	%f89, %f87, %f88, %f86;
	ld.shared.f32 	%f90, [%r6+104];
	ld.shared.f32 	%f91, [%r9+3328];
	fma.rn.f32 	%f92, %f90, %f91, %f89;
	ld.shared.f32 	%f93, [%r6+108];
	ld.shared.f32 	%f94, [%r9+3456];
	fma.rn.f32 	%f95, %f93, %f94, %f92;
	ld.shared.f32 	%f96, [%r6+112];
	ld.shared.f32 	%f97, [%r9+3584];
	fma.rn.f32 	%f98, %f96, %f97, %f95;
	ld.shared.f32 	%f99, [%r6+116];
	ld.shared.f32 	%f100, [%r9+3712];
	fma.rn.f32 	%f101, %f99, %f100, %f98;
	ld.shared.f32 	%f102, [%r6+120];
	ld.shared.f32 	%f103, [%r9+3840];
	fma.rn.f32 	%f104, %f102, %f103, %f101;
	ld.shared.f32 	%f105, [%r6+124];
	ld.shared.f32 	%f106, [%r9+3968];
	fma.rn.f32 	%f110, %f105, %f106, %f104;
	bar.sync 	0;
	add.s32 	%r42, %r42, 1;
	setp.ne.s32 	%p8, %r42, 0;
	add.s32 	%r41, %r41, %r12;
	add.s32 	%r40, %r40, 32;
	add.s32 	%r39, %r39, 32;
	add.s32 	%r38, %r38, 32;
	@%p8 bra 	$L__BB1_2;
$L__BB1_7:
	setp.ge.s32 	%p9, %r3, %r24;
	setp.ge.s32 	%p10, %r5, %r26;
	or.pred  	%p11, %p9, %p10;
	@%p11 bra 	$L__BB1_9;
	mad.lo.s32 	%r37, %r26, %r3, %r5;
	cvta.to.global.u64 	%rd10, %rd6;
	mul.wide.u32 	%rd11, %r37, 4;
	add.s64 	%rd12, %rd10, %rd11;
	st.global.f32 	[%rd12], %f110;
$L__BB1_9:
	ret;

}
	// .globl	_Z27matrix_mul_shared_optimizedPfS_S_iii
.visible .entry _Z27matrix_mul_shared_optimizedPfS_S_iii(
	.param .u64 .ptr .align 1 _Z27matrix_mul_shared_optimizedPfS_S_iii_param_0,
	.param .u64 .ptr .align 1 _Z27matrix_mul_shared_optimizedPfS_S_iii_param_1,
	.param .u64 .ptr .align 1 _Z27matrix_mul_shared_optimizedPfS_S_iii_param_2,
	.param .u32 _Z27matrix_mul_shared_optimizedPfS_S_iii_param_3,
	.param .u32 _Z27matrix_mul_shared_optimizedPfS_S_iii_param_4,
	.param .u32 _Z27matrix_mul_shared_optimizedPfS_S_iii_param_5
)
{
	.reg .pred 	%p<12>;
	.reg .b32 	%r<43>;
	.reg .b32 	%f<111>;
	.reg .b64 	%rd<13>;
	// demoted variable
	.shared .align 4 .b8 _ZZ27matrix_mul_shared_optimizedPfS_S_iiiE2As[4224];
	// demoted variable
	.shared .align 4 .b8 _ZZ27matrix_mul_shared_optimizedPfS_S_iiiE2Bs[4224];
	ld.param.u64 	%rd4, [_Z27matrix_mul_shared_optimizedPfS_S_iii_param_0];
	ld.param.u64 	%rd5, [_Z27matrix_mul_shared_optimizedPfS_S_iii_param_1];
	ld.param.u64 	%rd6, [_Z27matrix_mul_shared_optimizedPfS_S_iii_param_2];
	ld.param.u32 	%r24, [_Z27matrix_mul_shared_optimizedPfS_S_iii_param_3];
	ld.param.u32 	%r25, [_Z27matrix_mul_shared_optimizedPfS_S_iii_param_4];
	ld.param.u32 	%r26, [_Z27matrix_mul_shared_optimizedPfS_S_iii_param_5];
	mov.u32 	%r27, %ctaid.x;
	mov.u32 	%r28, %ctaid.y;
	mov.u32 	%r38, %tid.x;
	mov.u32 	%r40, %tid.y;
	shl.b32 	%r29, %r28, 5;
	add.s32 	%r3, %r29, %r40;
	shl.b32 	%r4, %r27, 5;
	add.s32 	%r5, %r4, %r38;
	setp.lt.s32 	%p1, %r25, 1;
	mov.f32 	%f110, 0f00000000;
	@%p1 bra 	$L__BB2_7;
	add.s32 	%r30, %r25, 31;
	shr.u32 	%r31, %r30, 5;
	mul.lo.s32 	%r32, %r40, 132;
	mov.u32 	%r33, _ZZ27matrix_mul_shared_optimizedPfS_S_iiiE2As;
	add.s32 	%r6, %r33, %r32;
	shl.b32 	%r34, %r38, 2;
	add.s32 	%r7, %r6, %r34;
	mov.u32 	%r35, _ZZ27matrix_mul_shared_optimizedPfS_S_iiiE2Bs;
	add.s32 	%r9, %r35, %r34;
	add.s32 	%r8, %r9, %r32;
	neg.s32 	%r42, %r31;
	mad.lo.s32 	%r36, %r40, %r26, %r38;
	add.s32 	%r41, %r36, %r4;
	shl.b32 	%r12, %r26, 5;
	mad.lo.s32 	%r39, %r25, %r3, %r38;
	cvta.to.global.u64 	%rd1, %rd4;
	cvta.to.global.u64 	%rd2, %rd5;
	mov.f32 	%f110, 0f00000000;
$L__BB2_2:
	setp.ge.s32 	%p2, %r3, %r24;
	mul.wide.s32 	%rd7, %r39, 4;
	add.s64 	%rd3, %rd1, %rd7;
	setp.ge.s32 	%p3, %r38, %r25;
	mov.f32 	%f108, 0f00000000;
	or.pred  	%p4, %p2, %p3;
	@%p4 bra 	$L__BB2_4;
	ld.global.f32 	%f108, [%rd3];
$L__BB2_4:
	setp.ge.s32 	%p5, %r5, %r26;
	st.shared.f32 	[%r7], %f108;
	setp.ge.s32 	%p6, %r40, %r25;
	mov.f32 	%f109, 0f00000000;
	or.pred  	%p7, %p5, %p6;
	@%p7 bra 	$L__BB2_6;
	mul.wide.s32 	%rd8, %r41, 4;
	add.s64 	%rd9, %rd2, %rd8;
	ld.global.f32 	%f109, [%rd9];
$L__BB2_6:
	st.shared.f32 	[%r8], %f109;
	bar.sync 	0;
	ld.shared.f32 	%f12, [%r6];
	ld.shared.f32 	%f13, [%r9];
	fma.rn.f32 	%f14, %f12, %f13, %f110;
	ld.shared.f32 	%f15, [%r6+4];
	ld.shared.f32 	%f16, [%r9+132];
	fma.rn.f32 	%f17, %f15, %f16, %f14;
	ld.shared.f32 	%f18, [%r6+8];
	ld.shared.f32 	%f19, [%r9+264];
	fma.rn.f32 	%f20, %f18, %f19, %f17;
	ld.shared.f32 	%f21, [%r6+12];
	ld.shared.f32 	%f22, [%r9+396];
	fma.rn.f32 	%f23, %f21, %f22, %f20;
	ld.shared.f32 	%f24, [%r6+16];
	ld.shared.f32 	%f25, [%r9+528];
	fma.rn.f32 	%f26, %f24, %f25, %f23;
	ld.shared.f32 	%f27, [%r6+20];
	ld.shared.f32 	%f28, [%r9+660];
	fma.rn.f32 	%f29, %f27, %f28, %f26;
	ld.shared.f32 	%f30, [%r6+24];
	ld.shared.f32 	%f31, [%r9+792];
	fma.rn.f32 	%f32, %f30, %f31, %f29;
	ld.shared.f32 	%f33, [%r6+28];
	ld.shared.f32 	%f34, [%r9+924];
	fma.rn.f32 	%f35, %f33, %f34, %f32;
	ld.shared.f32 	%f36, [%r6+32];
	ld.shared.f32 	%f37, [%r9+1056];
	fma.rn.f32 	%f38, %f36, %f37, %f35;
	ld.shared.f32 	%f39, [%r6+36];
	ld.shared.f32 	%f40, [%r9+1188];
	fma.rn.f32 	%f41, %f39, %f40, %f38;
	ld.shared.f32 	%f42, [%r6+40];
	ld.shared.f32 	%f43, [%r9+1320];
	fma.rn.f32 	%f44, %f42, %f43, %f41;
	ld.shared.f32 	%f45, [%r6+44];
	ld.shared.f32 	%f46, [%r9+1452];
	fma.rn.f32 	%f47, %f45, %f46, %f44;
	ld.shared.f32 	%f48, [%r6+48];
	ld.shared.f32 	%f49, [%r9+1584];
	fma.rn.f32 	%f50, %f48, %f49, %f47;
	ld.shared.f32 	%f51, [%r6+52];
	ld.shared.f32 	%f52, [%r9+1716];
	fma.rn.f32 	%f53, %f51, %f52, %f50;
	ld.shared.f32 	%f54, [%r6+56];
	ld.shared.f32 	%f55, [%r9+1848];
	fma.rn.f32 	%f56, %f54, %f55, %f53;
	ld.shared.f32 	%f57, [%r6+60];
	ld.shared.f32 	%f58, [%r9+1980];
	fma.rn.f32 	%f59, %f57, %f58, %f56;
	ld.shared.f32 	%f60, [%r6+64];
	ld.shared.f32 	%f61, [%r9+2112];
	fma.rn.f32 	%f62, %f60, %f61, %f59;
	ld.shared.f32 	%f63, [%r6+68];
	ld.shared.f32 	%f64, [%r9+2244];
	fma.rn.f32 	%f65, %f63, %f64, %f62;
	ld.shared.f32 	%f66, [%r6+72];
	ld.shared.f32 	%f67, [%r9+2376];
	fma.rn.f32 	%f68, %f66, %f67, %f65;
	ld.shared.f32 	%f69, [%r6+76];
	ld.shared.f32 	%f70, [%r9+2508];
	fma.rn.f32 	%f71, %f69, %f70, %f68;
	ld.shared.f32 	%f72, [%r6+80];
	ld.shared.f32 	%f73, [%r9+2640];
	fma.rn.f32 	%f74, %f72, %f73, %f71;
	ld.shared.f32 	%f75, [%r6+84];
	ld.shared.f32 	%f76, [%r9+2772];
	fma.rn.f32 	%f77, %f75, %f76, %f74;
	ld.shared.f32 	%f78, [%r6+88];
	ld.shared.f32 	%f79, [%r9+2904];
	fma.rn.f32 	%f80, %f78, %f79, %f77;
	ld.shared.f32 	%f81, [%r6+92];
	ld.shared.f32 	%f82, [%r9+3036];
	fma.rn.f32 	%f83, %f81, %f82, %f80;
	ld.shared.f32 	%f84, [%r6+96];
	ld.shared.f32 	%f85, [%r9+3168];
	fma.rn.f32 	%f86, %f84, %f85, %f83;
	ld.shared.f32 	%f87, [%r6+100];
	ld.shared.f32 	%f88, [%r9+3300];
	fma.rn.f32 	%f89, %f87, %f88, %f86;
	ld.shared.f32 	%f90, [%r6+104];
	ld.shared.f32 	%f91, [%r9+3432];
	fma.rn.f32 	%f92, %f90, %f91, %f89;
	ld.shared.f32 	%f93, [%r6+108];
	ld.shared.f32 	%f94, [%r9+3564];
	fma.rn.f32 	%f95, %f93, %f94, %f92;
	ld.shared.f32 	%f96, [%r6+112];
	ld.shared.f32 	%f97, [%r9+3696];
	fma.rn.f32 	%f98, %f96, %f97, %f95;
	ld.shared.f32 	%f99, [%r6+116];
	ld.shared.f32 	%f100, [%r9+3828];
	fma.rn.f32 	%f101, %f99, %f100, %f98;
	ld.shared.f32 	%f102, [%r6+120];
	ld.shared.f32 	%f103, [%r9+3960];
	fma.rn.f32 	%f104, %f102, %f103, %f101;
	ld.shared.f32 	%f105, [%r6+124];
	ld.shared.f32 	%f106, [%r9+4092];
	fma.rn.f32 	%f110, %f105, %f106, %f104;
	bar.sync 	0;
	add.s32 	%r42, %r42, 1;
	setp.ne.s32 	%p8, %r42, 0;
	add.s32 	%r41, %r41, %r12;
	add.s32 	%r40, %r40, 32;
	add.s32 	%r39, %r39, 32;
	add.s32 	%r38, %r38, 32;
	@%p8 bra 	$L__BB2_2;
$L__BB2_7:
	setp.ge.s32 	%p9, %r3, %r24;
	setp.ge.s32 	%p10, %r5, %r26;
	or.pred  	%p11, %p9, %p10;
	@%p11 bra 	$L__BB2_9;
	mad.lo.s32 	%r37, %r26, %r3, %r5;
	cvta.to.global.u64 	%rd10, %rd6;
	mul.wide.u32 	%rd11, %r37, 4;
	add.s64 	%rd12, %rd10, %rd11;
	st.global.f32 	[%rd12], %f110;
$L__BB2_9:
	ret;

}
	// .globl	_Z26matrix_mul_shared_advancedPfS_S_iii
.visible .entry _Z26matrix_mul_shared_advancedPfS_S_iii(
	.param .u64 .ptr .align 1 _Z26matrix_mul_shared_advancedPfS_S_iii_param_0,
	.param .u64 .ptr .align 1 _Z26matrix_mul_shared_advancedPfS_S_iii_param_1,
	.param .u64 .ptr .align 1 _Z26matrix_mul_shared_advancedPfS_S_iii_param_2,
	.param .u32 _Z26matrix_mul_shared_advancedPfS_S_iii_param_3,
	.param .u32 _Z26matrix_mul_shared_advancedPfS_S_iii_param_4,
	.param .u32 _Z26matrix_mul_shared_advancedPfS_S_iii_param_5
)
{
	.local .align 16 .b8 	__local_depot3[64];
	.reg .b64 	%SP;
	.reg .b64 	%SPL;
	.reg .pred 	%p<112>;
	.reg .b32 	%r<108>;
	.reg .b32 	%f<318>;
	.reg .b64 	%rd<47>;
	// demoted variable
	.shared .align 4 .b8 _ZZ26matrix_mul_shared_advancedPfS_S_iiiE2As[4224];
	// demoted variable
	.shared .align 4 .b8 _ZZ26matrix_mul_shared_advancedPfS_S_iiiE2Bs[4224];
	mov.u64 	%SPL, __local_depot3;
	ld.param.u64 	%rd12, [_Z26matrix_mul_shared_advancedPfS_S_iii_param_0];
	ld.param.u64 	%rd13, [_Z26matrix_mul_shared_advancedPfS_S_iii_param_1];
	ld.param.u64 	%rd14, [_Z26matrix_mul_shared_advancedPfS_S_iii_param_2];
	ld.param.u32 	%r57, [_Z26matrix_mul_shared_advancedPfS_S_iii_param_3];
	ld.param.u32 	%r58, [_Z26matrix_mul_shared_advancedPfS_S_iii_param_4];
	ld.param.u32 	%r59, [_Z26matrix_mul_shared_advancedPfS_S_iii_param_5];
	cvta.to.global.u64 	%rd1, %rd13;
	cvta.to.global.u64 	%rd2, %rd12;
	cvta.to.global.u64 	%rd3, %rd14;
	add.u64 	%rd4, %SPL, 0;
	mov.u32 	%r1, %ctaid.x;
	mov.u32 	%r2, %ctaid.y;
	mov.u32 	%r3, %tid.x;
	mov.u32 	%r4, %tid.y;
	mov.f32 	%f1, 0f00000000;
	st.local.v4.f32 	[%rd4], {%f1, %f1, %f1, %f1};
	st.local.v4.f32 	[%rd4+16], {%f1, %f1, %f1, %f1};
	st.local.v4.f32 	[%rd4+32], {%f1, %f1, %f1, %f1};
	st.local.v4.f32 	[%rd4+48], {%f1, %f1, %f1, %f1};
	setp.lt.s32 	%p1, %r58, 1;
	@%p1 bra 	$L__BB3_25;
	add.s32 	%r61, %r58, 31;
	shr.u32 	%r5, %r61, 5;
	shl.b32 	%r62, %r2, 5;
	shl.b32 	%r6, %r4, 2;
	add.s32 	%r7, %r62, %r6;
	shl.b32 	%r8, %r3, 2;
	shl.b32 	%r63, %r1, 5;
	add.s32 	%r9, %r63, %r8;
	or.b32  	%r10, %r9, 3;
	mad.lo.s32 	%r11, %r58, %r7, %r8;
	mov.b32 	%r97, 0;
	cvt.u64.u32 	%rd22, %r9;
$L__BB3_2:
	shl.b32 	%r65, %r3, 4;
	mad.lo.s32 	%r66, %r4, 528, %r65;
	or.b32  	%r67, %r66, 8;
	mov.u32 	%r68, _ZZ26matrix_mul_shared_advancedPfS_S_iiiE2As;
	add.s32 	%r100, %r68, %r67;
	mov.u32 	%r69, _ZZ26matrix_mul_shared_advancedPfS_S_iiiE2Bs;
	add.s32 	%r98, %r69, %r67;
	shl.b32 	%r70, %r97, 5;
	add.s32 	%r15, %r70, %r8;
	add.s32 	%r16, %r15, 1;
	add.s32 	%r17, %r15, 2;
	add.s32 	%r18, %r15, 3;
	add.s32 	%r106, %r11, %r70;
	add.s32 	%r104, %r6, %r70;
	mul.lo.s32 	%r103, %r59, %r104;
	add.s32 	%r102, %r9, %r103;
	mov.b32 	%r101, 8;
	mov.u32 	%r99, %r6;
	mov.u32 	%r105, %r7;
$L__BB3_3:
	setp.ge.s32 	%p2, %r15, %r58;
	setp.gt.u32 	%p3, %r3, 7;
	setp.ge.s32 	%p4, %r105, %r57;
	setp.gt.u32 	%p5, %r99, 31;
	or.pred  	%p6, %p4, %p2;
	or.pred  	%p7, %p6, %p5;
	or.pred  	%p8, %p7, %p3;
	@%p8 bra 	$L__BB3_5;
	mul.wide.u32 	%rd16, %r106, 4;
	add.s64 	%rd17, %rd2, %rd16;
	ld.global.f32 	%f2, [%rd17];
	st.shared.f32 	[%r100+-8], %f2;
$L__BB3_5:
	setp.ge.s32 	%p9, %r104, %r58;
	setp.gt.u32 	%p10, %r99, 31;
	setp.ge.s32 	%p11, %r9, %r59;
	setp.gt.u32 	%p12, %r3, 7;
	or.pred  	%p13, %p9, %p11;
	or.pred  	%p14, %p13, %p10;
	or.pred  	%p15, %p14, %p12;
	@%p15 bra 	$L__BB3_7;
	mul.wide.s32 	%rd18, %r102, 4;
	add.s64 	%rd19, %rd1, %rd18;
	ld.global.f32 	%f3, [%rd19];
	st.shared.f32 	[%r98+-8], %f3;
$L__BB3_7:
	setp.gt.u32 	%p16, %r99, 31;
	setp.ge.s32 	%p17, %r105, %r57;
	setp.ge.s32 	%p18, %r16, %r58;
	setp.gt.u32 	%p19, %r3, 7;
	or.pred  	%p20, %p17, %p18;
	or.pred  	%p21, %p20, %p16;
	or.pred  	%p22, %p21, %p19;
	mul.wide.u32 	%rd20, %r106, 4;
	add.s64 	%rd5, %rd2, %rd20;
	@%p22 bra 	$L__BB3_9;
	ld.global.f32 	%f4, [%rd5+4];
	st.shared.f32 	[%r100+-4], %f4;
$L__BB3_9:
	setp.ge.s32 	%p23, %r104, %r58;
	setp.gt.u32 	%p24, %r99, 31;
	add.s32 	%r74, %r9, 1;
	setp.ge.s32 	%p25, %r74, %r59;
	setp.gt.u32 	%p26, %r3, 7;
	or.pred  	%p27, %p23, %p25;
	or.pred  	%p28, %p27, %p24;
	or.pred  	%p29, %p28, %p26;
	cvt.s64.s32 	%rd21, %r103;
	add.s64 	%rd23, %rd22, %rd21;
	shl.b64 	%rd24, %rd23, 2;
	add.s64 	%rd6, %rd1, %rd24;
	@%p29 bra 	$L__BB3_11;
	ld.global.f32 	%f5, [%rd6+4];
	st.shared.f32 	[%r98+-4], %f5;
$L__BB3_11:
	setp.gt.u32 	%p30, %r99, 31;
	setp.ge.s32 	%p31, %r105, %r57;
	setp.ge.s32 	%p32, %r17, %r58;
	setp.gt.u32 	%p33, %r3, 7;
	or.pred  	%p34, %p31, %p32;
	or.pred  	%p35, %p34, %p30;
	or.pred  	%p36, %p35, %p33;
	@%p36 bra 	$L__BB3_13;
	ld.global.f32 	%f6, [%rd5+8];
	st.shared.f32 	[%r100], %f6;
$L__BB3_13:
	setp.ge.s32 	%p37, %r104, %r58;
	setp.gt.u32 	%p38, %r99, 31;
	add.s32 	%r77, %r9, 2;
	setp.ge.s32 	%p39, %r77, %r59;
	setp.gt.u32 	%p40, %r3, 7;
	or.pred  	%p41, %p37, %p39;
	or.pred  	%p42, %p41, %p38;
	or.pred  	%p43, %p42, %p40;
	@%p43 bra 	$L__BB3_15;
	ld.global.f32 	%f7, [%rd6+8];
	st.shared.f32 	[%r98], %f7;
$L__BB3_15:
	setp.gt.u32 	%p44, %r99, 31;
	setp.ge.s32 	%p45, %r105, %r57;
	setp.ge.s32 	%p46, %r18, %r58;
	setp.gt.u32 	%p47, %r3, 7;
	or.pred  	%p48, %p45, %p46;
	or.pred  	%p49, %p48, %p44;
	or.pred  	%p50, %p49, %p47;
	@%p50 bra 	$L__BB3_17;
	ld.global.f32 	%f8, [%rd5+12];
	st.shared.f32 	[%r100+4], %f8;
$L__BB3_17:
	setp.ge.s32 	%p51, %r104, %r58;
	setp.gt.u32 	%p52, %r99, 31;
	setp.ge.s32 	%p53, %r10, %r59;
	setp.gt.u32 	%p54, %r3, 7;
	or.pred  	%p55, %p51, %p53;
	or.pred  	%p56, %p55, %p52;
	or.pred  	%p57, %p56, %p54;
	@%p57 bra 	$L__BB3_19;
	ld.global.f32 	%f9, [%rd6+12];
	st.shared.f32 	[%r98+4], %f9;
$L__BB3_19:
	add.s32 	%r106, %r106, %r58;
	add.s32 	%r105, %r105, 1;
	add.s32 	%r104, %r104, 1;
	add.s32 	%r103, %r103, %r59;
	add.s32 	%r102, %r102, %r59;
	add.s32 	%r101, %r101, 132;
	add.s32 	%r100, %r100, 132;
	add.s32 	%r99, %r99, 1;
	add.s32 	%r98, %r98, 132;
	setp.ne.s32 	%p58, %r101, 536;
	@%p58 bra 	$L__BB3_3;
	bar.sync 	0;
	mov.b32 	%r107, 0;
$L__BB3_21:
	setp.gt.u32 	%p59, %r3, 7;
	add.s32 	%r45, %r107, %r6;
	setp.gt.u32 	%p60, %r45, 31;
	or.pred  	%p61, %p60, %p59;
	@%p61 bra 	$L__BB3_23;
	mov.u32 	%r83, _ZZ26matrix_mul_shared_advancedPfS_S_iiiE2As;
	mad.lo.s32 	%r84, %r45, 132, %r83;
	mul.wide.u32 	%rd25, %r107, 16;
	add.s64 	%rd26, %rd4, %rd25;
	ld.shared.f32 	%f10, [%r84];
	shl.b32 	%r85, %r8, 2;
	mov.u32 	%r86, _ZZ26matrix_mul_shared_advancedPfS_S_iiiE2Bs;
	add.s32 	%r87, %r86, %r85;
	ld.shared.f32 	%f11, [%r87];
	ld.local.v4.f32 	{%f12, %f13, %f14, %f15}, [%rd26];
	fma.rn.f32 	%f16, %f10, %f11, %f12;
	ld.shared.f32 	%f17, [%r84+4];
	ld.shared.f32 	%f18, [%r87+132];
	fma.rn.f32 	%f19, %f17, %f18, %f16;
	ld.shared.f32 	%f20, [%r84+8];
	ld.shared.f32 	%f21, [%r87+264];
	fma.rn.f32 	%f22, %f20, %f21, %f19;
	ld.shared.f32 	%f23, [%r84+12];
	ld.shared.f32 	%f24, [%r87+396];
	fma.rn.f32 	%f25, %f23, %f24, %f22;
	ld.shared.f32 	%f26, [%r84+16];
	ld.shared.f32 	%f27, [%r87+528];
	fma.rn.f32 	%f28, %f26, %f27, %f25;
	ld.shared.f32 	%f29, [%r84+20];
	ld.shared.f32 	%f30, [%r87+660];
	fma.rn.f32 	%f31, %f29, %f30, %f28;
	ld.shared.f32 	%f32, [%r84+24];
	ld.shared.f32 	%f33, [%r87+792];
	fma.rn.f32 	%f34, %f32, %f33, %f31;
	ld.shared.f32 	%f35, [%r84+28];
	ld.shared.f32 	%f36, [%r87+924];
	fma.rn.f32 	%f37, %f35, %f36, %f34;
	ld.shared.f32 	%f38, [%r84+32];
	ld.shared.f32 	%f39, [%r87+1056];
	fma.rn.f32 	%f40, %f38, %f39, %f37;
	ld.shared.f32 	%f41, [%r84+36];
	ld.shared.f32 	%f42, [%r87+1188];
	fma.rn.f32 	%f43, %f41, %f42, %f40;
	ld.shared.f32 	%f44, [%r84+40];
	ld.shared.f32 	%f45, [%r87+1320];
	fma.rn.f32 	%f46, %f44, %f45, %f43;
	ld.shared.f32 	%f47, [%r84+44];
	ld.shared.f32 	%f48, [%r87+1452];
	fma.rn.f32 	%f49, %f47, %f48, %f46;
	ld.shared.f32 	%f50, [%r84+48];
	ld.shared.f32 	%f51, [%r87+1584];
	fma.rn.f32 	%f52, %f50, %f51, %f49;
	ld.shared.f32 	%f53, [%r84+52];
	ld.shared.f32 	%f54, [%r87+1716];
	fma.rn.f32 	%f55, %f53, %f54, %f52;
	ld.shared.f32 	%f56, [%r84+56];
	ld.shared.f32 	%f57, [%r87+1848];
	fma.rn.f32 	%f58, %f56, %f57, %f55;
	ld.shared.f32 	%f59, [%r84+60];
	ld.shared.f32 	%f60, [%r87+1980];
	fma.rn.f32 	%f61, %f59, %f60, %f58;
	ld.shared.f32 	%f62, [%r84+64];
	ld.shared.f32 	%f63, [%r87+2112];
	fma.rn.f32 	%f64, %f62, %f63, %f61;
	ld.shared.f32 	%f65, [%r84+68];
	ld.shared.f32 	%f66, [%r87+2244];
	fma.rn.f32 	%f67, %f65, %f66, %f64;
	ld.shared.f32 	%f68, [%r84+72];
	ld.shared.f32 	%f69, [%r87+2376];
	fma.rn.f32 	%f70, %f68, %f69, %f67;
	ld.shared.f32 	%f71, [%r84+76];
	ld.shared.f32 	%f72, [%r87+2508];
	fma.rn.f32 	%f73, %f71, %f72, %f70;
	ld.shared.f32 	%f74, [%r84+80];
	ld.shared.f32 	%f75, [%r87+2640];
	fma.rn.f32 	%f76, %f74, %f75, %f73;
	ld.shared.f32 	%f77, [%r84+84];
	ld.shared.f32 	%f78, [%r87+2772];
	fma.rn.f32 	%f79, %f77, %f78, %f76;
	ld.shared.f32 	%f80, [%r84+88];
	ld.shared.f32 	%f81, [%r87+2904];
	fma.rn.f32 	%f82, %f80, %f81, %f79;
	ld.shared.f32 	%f83, [%r84+92];
	ld.shared.f32 	%f84, [%r87+3036];
	fma.rn.f32 	%f85, %f83, %f84, %f82;
	ld.shared.f32 	%f86, [%r84+96];
	ld.shared.f32 	%f87, [%r87+3168];
	fma.rn.f32 	%f88, %f86, %f87, %f85;
	ld.shared.f32 	%f89, [%r84+100];
	ld.shared.f32 	%f90, [%r87+3300];
	fma.rn.f32 	%f91, %f89, %f90, %f88;
	ld.shared.f32 	%f92, [%r84+104];
	ld.shared.f32 	%f93, [%r87+3432];
	fma.rn.f32 	%f94, %f92, %f93, %f91;
	ld.shared.f32 	%f95, [%r84+108];
	ld.shared.f32 	%f96, [%r87+3564];
	fma.rn.f32 	%f97, %f95, %f96, %f94;
	ld.shared.f32 	%f98, [%r84+112];
	ld.shared.f32 	%f99, [%r87+3696];
	fma.rn.f32 	%f100, %f98, %f99, %f97;
	ld.shared.f32 	%f101, [%r84+116];
	ld.shared.f32 	%f102, [%r87+3828];
	fma.rn.f32 	%f103, %f101, %f102, %f100;
	ld.shared.f32 	%f104, [%r84+120];
	ld.shared.f32 	%f105, [%r87+3960];
	fma.rn.f32 	%f106, %f104, %f105, %f103;
	ld.shared.f32 	%f107, [%r84+124];
	ld.shared.f32 	%f108, [%r87+4092];
	fma.rn.f32 	%f109, %f107, %f108, %f106;
	ld.shared.f32 	%f110, [%r87+4];
	fma.rn.f32 	%f111, %f10, %f110, %f13;
	ld.shared.f32 	%f112, [%r87+136];
	fma.rn.f32 	%f113, %f17, %f112, %f111;
	ld.shared.f32 	%f114, [%r87+268];
	fma.rn.f32 	%f115, %f20, %f114, %f113;
	ld.shared.f32 	%f116, [%r87+400];
	fma.rn.f32 	%f117, %f23, %f116, %f115;
	ld.shared.f32 	%f118, [%r87+532];
	fma.rn.f32 	%f119, %f26, %f118, %f117;
	ld.shared.f32 	%f120, [%r87+664];
	fma.rn.f32 	%f121, %f29, %f120, %f119;
	ld.shared.f32 	%f122, [%r87+796];
	fma.rn.f32 	%f123, %f32, %f122, %f121;
	ld.shared.f32 	%f124, [%r87+928];
	fma.rn.f32 	%f125, %f35, %f124, %f123;
	ld.shared.f32 	%f126, [%r87+1060];
	fma.rn.f32 	%f127, %f38, %f126, %f125;
	ld.shared.f32 	%f128, [%r87+1192];
	fma.rn.f32 	%f129, %f41, %f128, %f127;
	ld.shared.f32 	%f130, [%r87+1324];
	fma.rn.f32 	%f131, %f44, %f130, %f129;
	ld.shared.f32 	%f132, [%r87+1456];
	fma.rn.f32 	%f133, %f47, %f132, %f131;
	ld.shared.f32 	%f134, [%r87+1588];
	fma.rn.f32 	%f135, %f50, %f134, %f133;
	ld.shared.f32 	%f136, [%r87+1720];
	fma.rn.f32 	%f137, %f53, %f136, %f135;
	ld.shared.f32 	%f138, [%r87+1852];
	fma.rn.f32 	%f139, %f56, %f138, %f137;
	ld.shared.f32 	%f140, [%r87+1984];
	fma.rn.f32 	%f141, %f59, %f140, %f139;
	ld.shared.f32 	%f142, [%r87+2116];
	fma.rn.f32 	%f143, %f62, %f142, %f141;
	ld.shared.f32 	%f144, [%r87+2248];
	fma.rn.f32 	%f145, %f65, %f144, %f143;
	ld.shared.f32 	%f146, [%r87+2380];
	fma.rn.f32 	%f147, %f68, %f146, %f145;
	ld.shared.f32 	%f148, [%r87+2512];
	fma.rn.f32 	%f149, %f71, %f148, %f147;
	ld.shared.f32 	%f150, [%r87+2644];
	fma.rn.f32 	%f151, %f74, %f150, %f149;
	ld.shared.f32 	%f152, [%r87+2776];
	fma.rn.f32 	%f153, %f77, %f152, %f151;
	ld.shared.f32 	%f154, [%r87+2908];
	fma.rn.f32 	%f155, %f80, %f154, %f153;
	ld.shared.f32 	%f156, [%r87+3040];
	fma.rn.f32 	%f157, %f83, %f156, %f155;
	ld.shared.f32 	%f158, [%r87+3172];
	fma.rn.f32 	%f159, %f86, %f158, %f157;
	ld.shared.f32 	%f160, [%r87+3304];
	fma.rn.f32 	%f161, %f89, %f160, %f159;
	ld.shared.f32 	%f162, [%r87+3436];
	fma.rn.f32 	%f163, %f92, %f162, %f161;
	ld.shared.f32 	%f164, [%r87+3568];
	fma.rn.f32 	%f165, %f95, %f164, %f163;
	ld.shared.f32 	%f166, [%r87+3700];
	fma.rn.f32 	%f167, %f98, %f166, %f165;
	ld.shared.f32 	%f168, [%r87+3832];
	fma.rn.f32 	%f169, %f101, %f168, %f167;
	ld.shared.f32 	%f170, [%r87+3964];
	fma.rn.f32 	%f171, %f104, %f170, %f169;
	ld.shared.f32 	%f172, [%r87+4096];
	fma.rn.f32 	%f173, %f107, %f172, %f171;
	ld.shared.f32 	%f174, [%r87+8];
	fma.rn.f32 	%f175, %f10, %f174, %f14;
	ld.shared.f32 	%f176, [%r87+140];
	fma.rn.f32 	%f177, %f17, %f176, %f175;
	ld.shared.f32 	%f178, [%r87+272];
	fma.rn.f32 	%f179, %f20, %f178, %f177;
	ld.shared.f32 	%f180, [%r87+404];
	fma.rn.f32 	%f181, %f23, %f180, %f179;
	ld.shared.f32 	%f182, [%r87+536];
	fma.rn.f32 	%f183, %f26, %f182, %f181;
	ld.shared.f32 	%f184, [%r87+668];
	fma.rn.f32 	%f185, %f29, %f184, %f183;
	ld.shared.f32 	%f186, [%r87+800];
	fma.rn.f32 	%f187, %f32, %f186, %f185;
	ld.shared.f32 	%f188, [%r87+932];
	fma.rn.f32 	%f189, %f35, %f188, %f187;
	ld.shared.f32 	%f190, [%r87+1064];
	fma.rn.f32 	%f191, %f38, %f190, %f189;
	ld.shared.f32 	%f192, [%r87+1196];
	fma.rn.f32 	%f193, %f41, %f192, %f191;
	ld.shared.f32 	%f194, [%r87+1328];
	fma.rn.f32 	%f195, %f44, %f194, %f193;
	ld.shared.f32 	%f196, [%r87+1460];
	fma.rn.f32 	%f197, %f47, %f196, %f195;
	ld.shared.f32 	%f198, [%r87+1592];
	fma.rn.f32 	%f199, %f50, %f198, %f197;
	ld.shared.f32 	%f200, [%r87+1724];
	fma.rn.f32 	%f201, %f53, %f200, %f199;
	ld.shared.f32 	%f202, [%r87+1856];
	fma.rn.f32 	%f203, %f56, %f202, %f201;
	ld.shared.f32 	%f204, [%r87+1988];
	fma.rn.f32 	%f205, %f59, %f204, %f203;
	ld.shared.f32 	%f206, [%r87+2120];
	fma.rn.f32 	%f207, %f62, %f206, %f205;
	ld.shared.f32 	%f208, [%r87+2252];
	fma.rn.f32 	%f209, %f65, %f208, %f207;
	ld.shared.f32 	%f210, [%r87+2384];
	fma.rn.f32 	%f211, %f68, %f210, %f209;
	ld.shared.f32 	%f212, [%r87+2516];
	fma.rn.f32 	%f213, %f71, %f212, %f211;
	ld.shared.f32 	%f214, [%r87+2648];
	fma.rn.f32 	%f215, %f74, %f214, %f213;
	ld.shared.f32 	%f216, [%r87+2780];
	fma.rn.f32 	%f217, %f77, %f216, %f215;
	ld.shared.f32 	%f218, [%r87+2912];
	fma.rn.f32 	%f219, %f80, %f218, %f217;
	ld.shared.f32 	%f220, [%r87+3044];
	fma.rn.f32 	%f221, %f83, %f220, %f219;
	ld.shared.f32 	%f222, [%r87+3176];
	fma.rn.f32 	%f223, %f86, %f222, %f221;
	ld.shared.f32 	%f224, [%r87+3308];
	fma.rn.f32 	%f225, %f89, %f224, %f223;
	ld.shared.f32 	%f226, [%r87+3440];
	fma.rn.f32 	%f227, %f92, %f226, %f225;
	ld.shared.f32 	%f228, [%r87+3572];
	fma.rn.f32 	%f229, %f95, %f228, %f227;
	ld.shared.f32 	%f230, [%r87+3704];
	fma.rn.f32 	%f231, %f98, %f230, %f229;
	ld.shared.f32 	%f232, [%r87+3836];
	fma.rn.f32 	%f233, %f101, %f232, %f231;
	ld.shared.f32 	%f234, [%r87+3968];
	fma.rn.f32 	%f235, %f104, %f234, %f233;
	ld.shared.f32 	%f236, [%r87+4100];
	fma.rn.f32 	%f237, %f107, %f236, %f235;
	ld.shared.f32 	%f238, [%r87+12];
	fma.rn.f32 	%f239, %f10, %f238, %f15;
	ld.shared.f32 	%f240, [%r87+144];
	fma.rn.f32 	%f241, %f17, %f240, %f239;
	ld.shared.f32 	%f242, [%r87+276];
	fma.rn.f32 	%f243, %f20, %f242, %f241;
	ld.shared.f32 	%f244, [%r87+408];
	fma.rn.f32 	%f245, %f23, %f244, %f243;
	ld.shared.f32 	%f246, [%r87+540];
	fma.rn.f32 	%f247, %f26, %f246, %f245;
	ld.shared.f32 	%f248, [%r87+672];
	fma.rn.f32 	%f249, %f29, %f248, %f247;
	ld.shared.f32 	%f250, [%r87+804];
	fma.rn.f32 	%f251, %f32, %f250, %f249;
	ld.shared.f32 	%f252, [%r87+936];
	fma.rn.f32 	%f253, %f35, %f252, %f251;
	ld.shared.f32 	%f254, [%r87+1068];
	fma.rn.f32 	%f255, %f38, %f254, %f253;
	ld.shared.f32 	%f256, [%r87+1200];
	fma.rn.f32 	%f257, %f41, %f256, %f255;
	ld.shared.f32 	%f258, [%r87+1332];
	fma.rn.f32 	%f259, %f44, %f258, %f257;
	ld.shared.f32 	%f260, [%r87+1464];
	fma.rn.f32 	%f261, %f47, %f260, %f259;
	ld.shared.f32 	%f262, [%r87+1596];
	fma.rn.f32 	%f263, %f50, %f262, %f261;
	ld.shared.f32 	%f264, [%r87+1728];
	fma.rn.f32 	%f265, %f53, %f264, %f263;
	ld.shared.f32 	%f266, [%r87+1860];
	fma.rn.f32 	%f267, %f56, %f266, %f265;
	ld.shared.f32 	%f268, [%r87+1992];
	fma.rn.f32 	%f269, %f59, %f268, %f267;
	ld.shared.f32 	%f270, [%r87+2124];
	fma.rn.f32 	%f271, %f62, %f270, %f269;
	ld.shared.f32 	%f272, [%r87+2256];
	fma.rn.f32 	%f273, %f65, %f272, %f271;
	ld.shared.f32 	%f274, [%r87+2388];
	fma.rn.f32 	%f275, %f68, %f274, %f273;
	ld.shared.f32 	%f276, [%r87+2520];
	fma.rn.f32 	%f277, %f71, %f276, %f275;
	ld.shared.f32 	%f278, [%r87+2652];
	fma.rn.f32 	%f279, %f74, %f278, %f277;
	ld.shared.f32 	%f280, [%r87+2784];
	fma.rn.f32 	%f281, %f77, %f280, %f279;
	ld.shared.f32 	%f282, [%r87+2916];
	fma.rn.f32 	%f283, %f80, %f282, %f281;
	ld.shared.f32 	%f284, [%r87+3048];
	fma.rn.f32 	%f285, %f83, %f284, %f283;
	ld.shared.f32 	%f286, [%r87+3180];
	fma.rn.f32 	%f287, %f86, %f286, %f285;
	ld.shared.f32 	%f288, [%r87+3312];
	fma.rn.f32 	%f289, %f89, %f288, %f287;
	ld.shared.f32 	%f290, [%r87+3444];
	fma.rn.f32 	%f291, %f92, %f290, %f289;
	ld.shared.f32 	%f292, [%r87+3576];
	fma.rn.f32 	%f293, %f95, %f292, %f291;
	ld.shared.f32 	%f294, [%r87+3708];
	fma.rn.f32 	%f295, %f98, %f294, %f293;
	ld.shared.f32 	%f296, [%r87+3840];
	fma.rn.f32 	%f297, %f101, %f296, %f295;
	ld.shared.f32 	%f298, [%r87+3972];
	fma.rn.f32 	%f299, %f104, %f298, %f297;
	ld.shared.f32 	%f300, [%r87+4104];
	fma.rn.f32 	%f301, %f107, %f300, %f299;
	st.local.v4.f32 	[%rd26], {%f109, %f173, %f237, %f301};
$L__BB3_23:
	add.s32 	%r107, %r107, 1;
	setp.ne.s32 	%p62, %r107, 4;
	@%p62 bra 	$L__BB3_21;
	bar.sync 	0;
	add.s32 	%r97, %r97, 1;
	setp.eq.s32 	%p63, %r97, %r5;
	@%p63 bra 	$L__BB3_25;
	bra.uni 	$L__BB3_2;
$L__BB3_25:
	shl.b32 	%r88, %r2, 5;
	shl.b32 	%r89, %r4, 2;
	add.s32 	%r23, %r88, %r89;
	shl.b32 	%r90, %r1, 5;
	shl.b32 	%r91, %r3, 2;
	add.s32 	%r92, %r90, %r91;
	setp.lt.s32 	%p64, %r23, %r57;
	mul.lo.s32 	%r25, %r23, %r59;
	setp.lt.s32 	%p65, %r92, %r59;
	and.pred  	%p66, %p64, %p65;
	@%p66 bra 	$L__BB3_26;
	bra.uni 	$L__BB3_27;
$L__BB3_26:
	ld.local.f32 	%f302, [%rd4];
	add.s32 	%r93, %r92, %r25;
	mul.wide.s32 	%rd27, %r93, 4;
	add.s64 	%rd28, %rd3, %rd27;
	st.global.f32 	[%rd28], %f302;
$L__BB3_27:
	setp.ge.s32 	%p67, %r23, %r57;
	add.s32 	%r48, %r92, 1;
	setp.ge.s32 	%p68, %r48, %r59;
	cvt.s64.s32 	%rd29, %r25;
	cvt.u64.u32 	%rd7, %r92;
	add.s64 	%rd30, %rd7, %rd29;
	shl.b64 	%rd31, %rd30, 2;
	add.s64 	%rd8, %rd3, %rd31;
	or.pred  	%p69, %p67, %p68;
	@%p69 bra 	$L__BB3_29;
	ld.local.f32 	%f303, [%rd4+4];
	st.global.f32 	[%rd8+4], %f303;
$L__BB3_29:
	setp.ge.s32 	%p70, %r23, %r57;
	add.s32 	%r49, %r92, 2;
	setp.ge.s32 	%p71, %r49, %r59;
	or.pred  	%p72, %p70, %p71;
	@%p72 bra 	$L__BB3_31;
	ld.local.f32 	%f304, [%rd4+8];
	st.global.f32 	[%rd8+8], %f304;
$L__BB3_31:
	setp.ge.s32 	%p73, %r23, %r57;
	add.s32 	%r50, %r92, 3;
	setp.ge.s32 	%p74, %r50, %r59;
	or.pred  	%p75, %p73, %p74;
	@%p75 bra 	$L__BB3_33;
	ld.local.f32 	%f305, [%rd4+12];
	st.global.f32 	[%rd8+12], %f305;
$L__BB3_33:
	setp.ge.s32 	%p76, %r92, %r59;
	add.s32 	%r51, %r23, 1;
	setp.ge.s32 	%p77, %r51, %r57;
	add.s32 	%r52, %r25, %r59;
	or.pred  	%p78, %p77, %p76;
	@%p78 bra 	$L__BB3_35;
	ld.local.f32 	%f306, [%rd4+16];
	add.s32 	%r94, %r92, %r52;
	mul.wide.s32 	%rd32, %r94, 4;
	add.s64 	%rd33, %rd3, %rd32;
	st.global.f32 	[%rd33], %f306;
$L__BB3_35:
	setp.ge.s32 	%p79, %r51, %r57;
	setp.ge.s32 	%p80, %r48, %r59;
	cvt.s64.s32 	%rd34, %r52;
	add.s64 	%rd35, %rd7, %rd34;
	shl.b64 	%rd36, %rd35, 2;
	add.s64 	%rd9, %rd3, %rd36;
	or.pred  	%p81, %p79, %p80;
	@%p81 bra 	$L__BB3_37;
	ld.local.f32 	%f307, [%rd4+20];
	st.global.f32 	[%rd9+4], %f307;
$L__BB3_37:
	setp.ge.s32 	%p82, %r51, %r57;
	setp.ge.s32 	%p83, %r49, %r59;
	or.pred  	%p84, %p82, %p83;
	@%p84 bra 	$L__BB3_39;
	ld.local.f32 	%f308, [%rd4+24];
	st.global.f32 	[%rd9+8], %f308;
$L__BB3_39:
	setp.ge.s32 	%p85, %r51, %r57;
	setp.ge.s32 	%p86, %r50, %r59;
	or.pred  	%p87, %p85, %p86;
	@%p87 bra 	$L__BB3_41;
	ld.local.f32 	%f309, [%rd4+28];
	st.global.f32 	[%rd9+12], %f309;
$L__BB3_41:
	setp.ge.s32 	%p88, %r92, %r59;
	add.s32 	%r53, %r23, 2;
	setp.ge.s32 	%p89, %r53, %r57;
	add.s32 	%r54, %r52, %r59;
	or.pred  	%p90, %p89, %p88;
	@%p90 bra 	$L__BB3_43;
	ld.local.f32 	%f310, [%rd4+32];
	add.s32 	%r95, %r92, %r54;
	mul.wide.s32 	%rd37, %r95, 4;
	add.s64 	%rd38, %rd3, %rd37;
	st.global.f32 	[%rd38], %f310;
$L__BB3_43:
	setp.ge.s32 	%p91, %r53, %r57;
	setp.ge.s32 	%p92, %r48, %r59;
	cvt.s64.s32 	%rd39, %r54;
	add.s64 	%rd40, %rd7, %rd39;
	shl.b64 	%rd41, %rd40, 2;
	add.s64 	%rd10, %rd3, %rd41;
	or.pred  	%p93, %p91, %p92;
	@%p93 bra 	$L__BB3_45;
	ld.local.f32 	%f311, [%rd4+36];
	st.global.f32 	[%rd10+4], %f311;
$L__BB3_45:
	setp.ge.s32 	%p94, %r53, %r57;
	setp.ge.s32 	%p95, %r49, %r59;
	or.pred  	%p96, %p94, %p95;
	@%p96 bra 	$L__BB3_47;
	ld.local.f32 	%f312, [%rd4+40];
	st.global.f32 	[%rd10+8], %f312;
$L__BB3_47:
	setp.ge.s32 	%p97, %r53, %r57;
	setp.ge.s32 	%p98, %r50, %r59;
	or.pred  	%p99, %p97, %p98;
	@%p99 bra 	$L__BB3_49;
	ld.local.f32 	%f313, [%rd4+44];
	st.global.f32 	[%rd10+12], %f313;
$L__BB3_49:
	setp.ge.s32 	%p100, %r92, %r59;
	add.s32 	%r55, %r23, 3;
	setp.ge.s32 	%p101, %r55, %r57;
	add.s32 	%r56, %r54, %r59;
	or.pred  	%p102, %p101, %p100;
	@%p102 bra 	$L__BB3_51;
	ld.local.f32 	%f314, [%rd4+48];
	add.s32 	%r96, %r92, %r56;
	mul.wide.s32 	%rd42, %r96, 4;
	add.s64 	%rd43, %rd3, %rd42;
	st.global.f32 	[%rd43], %f314;
$L__BB3_51:
	setp.ge.s32 	%p103, %r55, %r57;
	setp.ge.s32 	%p104, %r48, %r59;
	cvt.s64.s32 	%rd44, %r56;
	add.s64 	%rd45, %rd7, %rd44;
	shl.b64 	%rd46, %rd45, 2;
	add.s64 	%rd11, %rd3, %rd46;
	or.pred  	%p105, %p103, %p104;
	@%p105 bra 	$L__BB3_53;
	ld.local.f32 	%f315, [%rd4+52];
	st.global.f32 	[%rd11+4], %f315;
$L__BB3_53:
	setp.ge.s32 	%p106, %r55, %r57;
	setp.ge.s32 	%p107, %r49, %r59;
	or.pred  	%p108, %p106, %p107;
	@%p108 bra 	$L__BB3_55;
	ld.local.f32 	%f316, [%rd4+56];
	st.global.f32 	[%rd11+8], %f316;
$L__BB3_55:
	setp.ge.s32 	%p109, %r55, %r57;
	setp.ge.s32 	%p110, %r50, %r59;
	or.pred  	%p111, %p109, %p110;
	@%p111 bra 	$L__BB3_57;
	ld.local.f32 	%f317, [%rd4+60];
	st.global.f32 	[%rd11+12], %f317;
$L__BB3_57:
	ret;

}


// ===== COMPILED SASS (sm_100) =====

	.target	sm_100

	.elftype	@"ET_EXEC"


//--------------------- .note.nv.tkinfo           --------------------------
	.section	.note.nv.tkinfo,"",@"SHT_NOTE"
	.sectionflags	@"SHF_NOTE_NV_TKINFO"
	.tkinfo
        /*0018*/ 	.word	0x00000002
        /*0030*/ 	.string	""
        /*0030*/ 	.string	"ptxas"
        /*0030*/ 	.string	"Cuda compilation tools, release 13.0, V13.0.88"
        /*0030*/ 	.string	"Build cuda_13.0.r13.0/compiler.36424714_0"
        /*0030*/ 	.string	"-arch sm_100 -m 64 "



//--------------------- .note.nv.cuinfo           --------------------------
	.section	.note.nv.cuinfo,"",@"SHT_NOTE"
	.sectionflags	@"SHF_NOTE_NV_CUINFO"
        /*0018*/ 	.short	0x0002
        /*001a*/ 	.short	0x0064
        /*001c*/ 	.short	0x0082
	.zero		2


//--------------------- .nv.info                  --------------------------
	.section	.nv.info,"",@"SHT_CUDA_INFO"
	.align	4


	//----- nvinfo : EIATTR_REGCOUNT
	.align		4
        /*0000*/ 	.byte	0x04, 0x2f
        /*0002*/ 	.short	(.L_1 - .L_0)
	.align		4
.L_0:
        /*0004*/ 	.word	index@(_Z16matrix_mul_naivePfS_S_iii)
        /*0008*/ 	.word	0x00000020


	//----- nvinfo : EIATTR_FRAME_SIZE
	.align		4
.L_1:
        /*000c*/ 	.byte	0x04, 0x11
        /*000e*/ 	.short	(.L_3 - .L_2)
	.align		4
.L_2:
        /*0010*/ 	.word	index@(_Z16matrix_mul_naivePfS_S_iii)
        /*0014*/ 	.word	0x00000000


	//----- nvinfo : EIATTR_REGCOUNT
	.align		4
.L_3:
        /*0018*/ 	.byte	0x04, 0x2f
        /*001a*/ 	.short	(.L_5 - .L_4)
	.align		4
.L_4:
        /*001c*/ 	.word	index@(_Z23matrix_mul_shared_basicPfS_S_iii)
        /*0020*/ 	.word	0x00000020


	//----- nvinfo : EIATTR_FRAME_SIZE
	.align		4
.L_5:
        /*0024*/ 	.byte	0x04, 0x11
        /*0026*/ 	.short	(.L_7 - .L_6)
	.align		4
.L_6:
        /*0028*/ 	.word	index@(_Z23matrix_mul_shared_basicPfS_S_iii)
        /*002c*/ 	.word	0x00000000


	//----- nvinfo : EIATTR_REGCOUNT
	.align		4
.L_7:
        /*0030*/ 	.byte	0x04, 0x2f
        /*0032*/ 	.short	(.L_9 - .L_8)
	.align		4
.L_8:
        /*0034*/ 	.word	index@(_Z27matrix_mul_shared_optimizedPfS_S_iii)
        /*0038*/ 	.word	0x0000001e


	//----- nvinfo : EIATTR_FRAME_SIZE
	.align		4
.L_9:
        /*003c*/ 	.byte	0x04, 0x11
        /*003e*/ 	.short	(.L_11 - .L_10)
	.align		4
.L_10:
        /*0040*/ 	.word	index@(_Z27matrix_mul_shared_optimizedPfS_S_iii)
        /*0044*/ 	.word	0x00000000


	//----- nvinfo : EIATTR_REGCOUNT
	.align		4
.L_11:
        /*0048*/ 	.byte	0x04, 0x2f
        /*004a*/ 	.short	(.L_13 - .L_12)
	.align		4
.L_12:
        /*004c*/ 	.word	index@(_Z26matrix_mul_shared_advancedPfS_S_iii)
        /*0050*/ 	.word	0x00000030


	//----- nvinfo : EIATTR_FRAME_SIZE
	.align		4
.L_13:
        /*0054*/ 	.byte	0x04, 0x11
        /*0056*/ 	.short	(.L_15 - .L_14)
	.align		4
.L_14:
        /*0058*/ 	.word	index@(_Z26matrix_mul_shared_advancedPfS_S_iii)
        /*005c*/ 	.word	0x00000000


	//----- nvinfo : EIATTR_MIN_STACK_SIZE
	.align		4
.L_15:
        /*0060*/ 	.byte	0x04, 0x12
        /*0062*/ 	.short	(.L_17 - .L_16)
	.align		4
.L_16:
        /*0064*/ 	.word	index@(_Z26matrix_mul_shared_advancedPfS_S_iii)
        /*0068*/ 	.word	0x00000000


	//----- nvinfo : EIATTR_MIN_STACK_SIZE
	.align		4
.L_17:
        /*006c*/ 	.byte	0x04, 0x12
        /*006e*/ 	.short	(.L_19 - .L_18)
	.align		4
.L_18:
        /*0070*/ 	.word	index@(_Z27matrix_mul_shared_optimizedPfS_S_iii)
        /*0074*/ 	.word	0x00000000


	//----- nvinfo : EIATTR_MIN_STACK_SIZE
	.align		4
.L_19:
        /*0078*/ 	.byte	0x04, 0x12
        /*007a*/ 	.short	(.L_21 - .L_20)
	.align		4
.L_20:
        /*007c*/ 	.word	index@(_Z23matrix_mul_shared_basicPfS_S_iii)
        /*0080*/ 	.word	0x00000000


	//----- nvinfo : EIATTR_MIN_STACK_SIZE
	.align		4
.L_21:
        /*0084*/ 	.byte	0x04, 0x12
        /*0086*/ 	.short	(.L_23 - .L_22)
	.align		4
.L_22:
        /*0088*/ 	.word	index@(_Z16matrix_mul_naivePfS_S_iii)
        /*008c*/ 	.word	0x00000000
.L_23:


//--------------------- .nv.compat                --------------------------
	.section	.nv.compat,"",@"SHT_CUDA_COMPAT_INFO"
	.align	4
        /*0000*/ 	.byte	0x02, 0x09, 0x00, 0x00, 0x02, 0x02, 0x01, 0x00, 0x02, 0x05, 0x05, 0x00, 0x03, 0x07, 0x01, 0x01
        /*0010*/ 	.byte	0x02, 0x03, 0x00, 0x00, 0x02, 0x06, 0x01, 0x00, 0x04, 0x0b, 0x08, 0x00, 0x09, 0x00, 0x00, 0x00
        /*0020*/ 	.byte	0x00, 0x00, 0x00, 0x00


//--------------------- .nv.info._Z26matrix_mul_shared_advancedPfS_S_iii --------------------------
	.section	.nv.info._Z26matrix_mul_shared_advancedPfS_S_iii,"",@"SHT_CUDA_INFO"
	.sectionflags	@""
	.align	4


	//----- nvinfo : EIATTR_CUDA_API_VERSION
	.align		4
        /*0000*/ 	.byte	0x04, 0x37
        /*0002*/ 	.short	(.L_25 - .L_24)
.L_24:
        /*0004*/ 	.word	0x00000082


	//----- nvinfo : EIATTR_KPARAM_INFO
	.align		4
.L_25:
        /*0008*/ 	.byte	0x04, 0x17
        /*000a*/ 	.short	(.L_27 - .L_26)
.L_26:
        /*000c*/ 	.word	0x00000000
        /*0010*/ 	.short	0x0005
        /*0012*/ 	.short	0x0020
        /*0014*/ 	.byte	0x00, 0xf0, 0x11, 0x00


	//----- nvinfo : EIATTR_KPARAM_INFO
	.align		4
.L_27:
        /*0018*/ 	.byte	0x04, 0x17
        /*001a*/ 	.short	(.L_29 - .L_28)
.L_28:
        /*001c*/ 	.word	0x00000000
        /*0020*/ 	.short	0x0004
        /*0022*/ 	.short	0x001c
        /*0024*/ 	.byte	0x00, 0xf0, 0x11, 0x00


	//----- nvinfo : EIATTR_KPARAM_INFO
	.align		4
.L_29:
        /*0028*/ 	.byte	0x04, 0x17
        /*002a*/ 	.short	(.L_31 - .L_30)
.L_30:
        /*002c*/ 	.word	0x00000000
        /*0030*/ 	.short	0x0003
        /*0032*/ 	.short	0x0018
        /*0034*/ 	.byte	0x00, 0xf0, 0x11, 0x00


	//----- nvinfo : EIATTR_KPARAM_INFO
	.align		4
.L_31:
        /*0038*/ 	.byte	0x04, 0x17
        /*003a*/ 	.short	(.L_33 - .L_32)
.L_32:
        /*003c*/ 	.word	0x00000000
        /*0040*/ 	.short	0x0002
        /*0042*/ 	.short	0x0010
        /*0044*/ 	.byte	0x00, 0xf5, 0x21, 0x00


	//----- nvinfo : EIATTR_KPARAM_INFO
	.align		4
.L_33:
        /*0048*/ 	.byte	0x04, 0x17
        /*004a*/ 	.short	(.L_35 - .L_34)
.L_34:
        /*004c*/ 	.word	0x00000000
        /*0050*/ 	.short	0x0001
        /*0052*/ 	.short	0x0008
        /*0054*/ 	.byte	0x00, 0xf5, 0x21, 0x00


	//----- nvinfo : EIATTR_KPARAM_INFO
	.align		4
.L_35:
        /*0058*/ 	.byte	0x04, 0x17
        /*005a*/ 	.short	(.L_37 - .L_36)
.L_36:
        /*005c*/ 	.word	0x00000000
        /*0060*/ 	.short	0x0000
        /*0062*/ 	.short	0x0000
        /*0064*/ 	.byte	0x00, 0xf5, 0x21, 0x00


	//----- nvinfo : EIATTR_SPARSE_MMA_MASK
	.align		4
.L_37:
        /*0068*/ 	.byte	0x03, 0x50
        /*006a*/ 	.short	0x0000


	//----- nvinfo : EIATTR_MAXREG_COUNT
	.align		4
        /*006c*/ 	.byte	0x03, 0x1b
        /*006e*/ 	.short	0x00ff


	//----- nvinfo : EIATTR_NUM_BARRIERS
	.align		4
        /*0070*/ 	.byte	0x02, 0x4c
        /*0072*/ 	.byte	0x01
	.zero		1


	//----- nvinfo : EIATTR_MERCURY_ISA_VERSION
	.align		4
        /*0074*/ 	.byte	0x03, 0x5f
        /*0076*/ 	.short	0x0101


	//----- nvinfo : EIATTR_UNUSED_LOAD_BYTE_OFFSET
	.align		4
        /*0078*/ 	.byte	0x04, 0x44
        /*007a*/ 	.short	(.L_39 - .L_38)


	//   ....[0]....
.L_38:
        /*007c*/ 	.word	0x00000a70
        /*0080*/ 	.word	0x0000fff0


	//   ....[1]....
        /*0084*/ 	.word	0x00000b30
        /*0088*/ 	.word	0x00000fff


	//   ....[2]....
        /*008c*/ 	.word	0x00000bc0
        /*0090*/ 	.word	0x0000fff0


	//   ....[3]....
        /*0094*/ 	.word	0x00000d00
        /*0098*/ 	.word	0x00000fff


	//   ....[4]....
        /*009c*/ 	.word	0x00000dc0
        /*00a0*/ 	.word	0x0000fff0


	//   ....[5]....
        /*00a4*/ 	.word	0x00000e90
        /*00a8*/ 	.word	0x00000fff


	//   ....[6]....
        /*00ac*/ 	.word	0x00000f20
        /*00b0*/ 	.word	0x0000fff0


	//   ....[7]....
        /*00b4*/ 	.word	0x00001060
        /*00b8*/ 	.word	0x00000fff


	//   ....[8]....
        /*00bc*/ 	.word	0x00001120
        /*00c0*/ 	.word	0x0000fff0


	//   ....[9]....
        /*00c4*/ 	.word	0x000011f0
        /*00c8*/ 	.word	0x00000fff


	//   ....[10]....
        /*00cc*/ 	.word	0x00001280
        /*00d0*/ 	.word	0x0000fff0


	//   ....[11]....
        /*00d4*/ 	.word	0x000013c0
        /*00d8*/ 	.word	0x00000fff


	//   ....[12]....
        /*00dc*/ 	.word	0x00001480
        /*00e0*/ 	.word	0x0000fff0


	//   ....[13]....
        /*00e4*/ 	.word	0x00001560
        /*00e8*/ 	.word	0x00000fff


	//   ....[14]....
        /*00ec*/ 	.word	0x000015f0
        /*00f0*/ 	.word	0x0000fff0


	//   ....[15]....
        /*00f4*/ 	.word	0x000016f0
        /*00f8*/ 	.word	0x00000fff


	//----- nvinfo : EIATTR_VRC_CTA_INIT_COUNT
	.align		4
.L_39:
        /*00fc*/ 	.byte	0x02, 0x4a
	.zero		1
	.zero		1


	//----- nvinfo : EIATTR_EXIT_INSTR_OFFSETS
	.align		4
        /*0100*/ 	.byte	0x04, 0x1c
        /*0102*/ 	.short	(.L_41 - .L_40)


	//   ....[0]....
.L_40:
        /*0104*/ 	.word	0x00001df0


	//   ....[1]....
        /*0108*/ 	.word	0x00001e10


	//----- nvinfo : EIATTR_CRS_STACK_SIZE
	.align		4
.L_41:
        /*010c*/ 	.byte	0x04, 0x1e
        /*010e*/ 	.short	(.L_43 - .L_42)
.L_42:
        /*0110*/ 	.word	0x00000000


	//----- nvinfo : EIATTR_CBANK_PARAM_SIZE
	.align		4
.L_43:
        /*0114*/ 	.byte	0x03, 0x19
        /*0116*/ 	.short	0x0024


	//----- nvinfo : EIATTR_PARAM_CBANK
	.align		4
        /*0118*/ 	.byte	0x04, 0x0a
        /*011a*/ 	.short	(.L_45 - .L_44)
	.align		4
.L_44:
        /*011c*/ 	.word	index@(.nv.constant0._Z26matrix_mul_shared_advancedPfS_S_iii)
        /*0120*/ 	.short	0x0380
        /*0122*/ 	.short	0x0024


	//----- nvinfo : EIATTR_SW_WAR
	.align		4
.L_45:
        /*0124*/ 	.byte	0x04, 0x36
        /*0126*/ 	.short	(.L_47 - .L_46)
.L_46:
        /*0128*/ 	.word	0x00000008
.L_47:


//--------------------- .nv.info._Z27matrix_mul_shared_optimizedPfS_S_iii --------------------------
	.section	.nv.info._Z27matrix_mul_shared_optimizedPfS_S_iii,"",@"SHT_CUDA_INFO"
	.sectionflags	@""
	.align	4


	//----- nvinfo : EIATTR_CUDA_API_VERSION
	.align		4
        /*0000*/ 	.byte	0x04, 0x37
        /*0002*/ 	.short	(.L_49 - .L_48)
.L_48:
        /*0004*/ 	.word	0x00000082


	//----- nvinfo : EIATTR_KPARAM_INFO
	.align		4
.L_49:
        /*0008*/ 	.byte	0x04, 0x17
        /*000a*/ 	.short	(.L_51 - .L_50)
.L_50:
        /*000c*/ 	.word	0x00000000
        /*0010*/ 	.short	0x0005
        /*0012*/ 	.short	0x0020
        /*0014*/ 	.byte	0x00, 0xf0, 0x11, 0x00


	//----- nvinfo : EIATTR_KPARAM_INFO
	.align		4
.L_51:
        /*0018*/ 	.byte	0x04, 0x17
        /*001a*/ 	.short	(.L_53 - .L_52)
.L_52:
        /*001c*/ 	.word	0x00000000
        /*0020*/ 	.short	0x0004
        /*0022*/ 	.short	0x001c
        /*0024*/ 	.byte	0x00, 0xf0, 0x11, 0x00


	//----- nvinfo : EIATTR_KPARAM_INFO
	.align		4
.L_53:
        /*0028*/ 	.byte	0x04, 0x17
        /*002a*/ 	.short	(.L_55 - .L_54)
.L_54:
        /*002c*/ 	.word	0x00000000
        /*0030*/ 	.short	0x0003
        /*0032*/ 	.short	0x0018
        /*0034*/ 	.byte	0x00, 0xf0, 0x11, 0x00


	//----- nvinfo : EIATTR_KPARAM_INFO
	.align		4
.L_55:
        /*0038*/ 	.byte	0x04, 0x17
        /*003a*/ 	.short	(.L_57 - .L_56)
.L_56:
        /*003c*/ 	.word	0x00000000
        /*0040*/ 	.short	0x0002
        /*0042*/ 	.short	0x0010
        /*0044*/ 	.byte	0x00, 0xf5, 0x21, 0x00


	//----- nvinfo : EIATTR_KPARAM_INFO
	.align		4
.L_57:
        /*0048*/ 	.byte	0x04, 0x17
        /*004a*/ 	.short	(.L_59 - .L_58)
.L_58:
        /*004c*/ 	.word	0x00000000
        /*0050*/ 	.short	0x0001
        /*0052*/ 	.short	0x0008
        /*0054*/ 	.byte	0x00, 0xf5, 0x21, 0x00


	//----- nvinfo : EIATTR_KPARAM_INFO
	.align		4
.L_59:
        /*0058*/ 	.byte	0x04, 0x17
        /*005a*/ 	.short	(.L_61 - .L_60)
.L_60:
        /*005c*/ 	.word	0x00000000
        /*0060*/ 	.short	0x0000
        /*0062*/ 	.short	0x0000
        /*0064*/ 	.byte	0x00, 0xf5, 0x21, 0x00


	//----- nvinfo : EIATTR_SPARSE_MMA_MASK
	.align		4
.L_61:
        /*0068*/ 	.byte	0x03, 0x50
        /*006a*/ 	.short	0x0000


	//----- nvinfo : EIATTR_MAXREG_COUNT
	.align		4
        /*006c*/ 	.byte	0x03, 0x1b
        /*006e*/ 	.short	0x00ff


	//----- nvinfo : EIATTR_NUM_BARRIERS
	.align		4
        /*0070*/ 	.byte	0x02, 0x4c
        /*0072*/ 	.byte	0x01
	.zero		1


	//----- nvinfo : EIATTR_MERCURY_ISA_VERSION
	.align		4
        /*0074*/ 	.byte	0x03, 0x5f
        /*0076*/ 	.short	0x0101


	//----- nvinfo : EIATTR_VRC_CTA_INIT_COUNT
	.align		4
        /*0078*/ 	.byte	0x02, 0x4a
	.zero		1
	.zero		1


	//----- nvinfo : EIATTR_EXIT_INSTR_OFFSETS
	.align		4
        /*007c*/ 	.byte	0x04, 0x1c
        /*007e*/ 	.short	(.L_63 - .L_62)


	//   ....[0]....
.L_62:
        /*0080*/ 	.word	0x000009a0


	//   ....[1]....
        /*0084*/ 	.word	0x000009f0


	//----- nvinfo : EIATTR_CBANK_PARAM_SIZE
	.align		4
.L_63:
        /*0088*/ 	.byte	0x03, 0x19
        /*008a*/ 	.short	0x0024


	//----- nvinfo : EIATTR_PARAM_CBANK
	.align		4
        /*008c*/ 	.byte	0x04, 0x0a
        /*008e*/ 	.short	(.L_65 - .L_64)
	.align		4
.L_64:
        /*0090*/ 	.word	index@(.nv.constant0._Z27matrix_mul_shared_optimizedPfS_S_iii)
        /*0094*/ 	.short	0x0380
        /*0096*/ 	.short	0x0024


	//----- nvinfo : EIATTR_SW_WAR
	.align		4
.L_65:
        /*0098*/ 	.byte	0x04, 0x36
        /*009a*/ 	.short	(.L_67 - .L_66)
.L_66:
        /*009c*/ 	.word	0x00000008
.L_67:


//--------------------- .nv.info._Z23matrix_mul_shared_basicPfS_S_iii --------------------------
	.section	.nv.info._Z23matrix_mul_shared_basicPfS_S_iii,"",@"SHT_CUDA_INFO"
	.sectionflags	@""
	.align	4


	//----- nvinfo : EIATTR_CUDA_API_VERSION
	.align		4
        /*0000*/ 	.byte	0x04, 0x37
        /*0002*/ 	.short	(.L_69 - .L_68)
.L_68:
        /*0004*/ 	.word	0x00000082


	//----- nvinfo : EIATTR_KPARAM_INFO
	.align		4
.L_69:
        /*0008*/ 	.byte	0x04, 0x17
        /*000a*/ 	.short	(.L_71 - .L_70)
.L_70:
        /*000c*/ 	.word	0x00000000
        /*0010*/ 	.short	0x0005
        /*0012*/ 	.short	0x0020
        /*0014*/ 	.byte	0x00, 0xf0, 0x11, 0x00


	//----- nvinfo : EIATTR_KPARAM_INFO
	.align		4
.L_71:
        /*0018*/ 	.byte	0x04, 0x17
        /*001a*/ 	.short	(.L_73 - .L_72)
.L_72:
        /*001c*/ 	.word	0x00000000
        /*0020*/ 	.short	0x0004
        /*0022*/ 	.short	0x001c
        /*0024*/ 	.byte	0x00, 0xf0, 0x11, 0x00


	//----- nvinfo : EIATTR_KPARAM_INFO
	.align		4
.L_73:
        /*0028*/ 	.byte	0x04, 0x17
        /*002a*/ 	.short	(.L_75 - .L_74)
.L_74:
        /*002c*/ 	.word	0x00000000
        /*0030*/ 	.short	0x0003
        /*0032*/ 	.short	0x0018
        /*0034*/ 	.byte	0x00, 0xf0, 0x11, 0x00


	//----- nvinfo : EIATTR_KPARAM_INFO
	.align		4
.L_75:
        /*0038*/ 	.byte	0x04, 0x17
        /*003a*/ 	.short	(.L_77 - .L_76)
.L_76:
        /*003c*/ 	.word	0x00000000
        /*0040*/ 	.short	0x0002
        /*0042*/ 	.short	0x0010
        /*0044*/ 	.byte	0x00, 0xf5, 0x21, 0x00


	//----- nvinfo : EIATTR_KPARAM_INFO
	.align		4
.L_77:
        /*0048*/ 	.byte	0x04, 0x17
        /*004a*/ 	.short	(.L_79 - .L_78)
.L_78:
        /*004c*/ 	.word	0x00000000
        /*0050*/ 	.short	0x0001
        /*0052*/ 	.short	0x0008
        /*0054*/ 	.byte	0x00, 0xf5, 0x21, 0x00


	//----- nvinfo : EIATTR_KPARAM_INFO
	.align		4
.L_79:
        /*0058*/ 	.byte	0x04, 0x17
        /*005a*/ 	.short	(.L_81 - .L_80)
.L_80:
        /*005c*/ 	.word	0x00000000
        /*0060*/ 	.short	0x0000
        /*0062*/ 	.short	0x0000
        /*0064*/ 	.byte	0x00, 0xf5, 0x21, 0x00


	//----- nvinfo : EIATTR_SPARSE_MMA_MASK
	.align		4
.L_81:
        /*0068*/ 	.byte	0x03, 0x50
        /*006a*/ 	.short	0x0000


	//----- nvinfo : EIATTR_MAXREG_COUNT
	.align		4
        /*006c*/ 	.byte	0x03, 0x1b
        /*006e*/ 	.short	0x00ff


	//----- nvinfo : EIATTR_NUM_BARRIERS
	.align		4
        /*0070*/ 	.byte	0x02, 0x4c
        /*0072*/ 	.byte	0x01
	.zero		1


	//----- nvinfo : EIATTR_MERCURY_ISA_VERSION
	.align		4
        /*0074*/ 	.byte	0x03, 0x5f
        /*0076*/ 	.short	0x0101


	//----- nvinfo : EIATTR_VRC_CTA_INIT_COUNT
	.align		4
        /*0078*/ 	.byte	0x02, 0x4a
	.zero		1
	.zero		1


	//----- nvinfo : EIATTR_EXIT_INSTR_OFFSETS
	.align		4
        /*007c*/ 	.byte	0x04, 0x1c
        /*007e*/ 	.short	(.L_83 - .L_82)


	//   ....[0]....
.L_82:
        /*0080*/ 	.word	0x00000820


	//   ....[1]....
        /*0084*/ 	.word	0x00000870


	//----- nvinfo : EIATTR_CBANK_PARAM_SIZE
	.align		4
.L_83:
        /*0088*/ 	.byte	0x03, 0x19
        /*008a*/ 	.short	0x0024


	//----- nvinfo : EIATTR_PARAM_CBANK
	.align		4
        /*008c*/ 	.byte	0x04, 0x0a
        /*008e*/ 	.short	(.L_85 - .L_84)
	.align		4
.L_84:
        /*0090*/ 	.word	index@(.nv.constant0._Z23matrix_mul_shared_basicPfS_S_iii)
        /*0094*/ 	.short	0x0380
        /*0096*/ 	.short	0x0024


	//----- nvinfo : EIATTR_SW_WAR
	.align		4
.L_85:
        /*0098*/ 	.byte	0x04, 0x36
        /*009a*/ 	.short	(.L_87 - .L_86)
.L_86:
        /*009c*/ 	.word	0x00000008
.L_87:


//--------------------- .nv.info._Z16matrix_mul_naivePfS_S_iii --------------------------
	.section	.nv.info._Z16matrix_mul_naivePfS_S_iii,"",@"SHT_CUDA_INFO"
	.sectionflags	@""
	.align	4


	//----- nvinfo : EIATTR_CUDA_API_VERSION
	.align		4
        /*0000*/ 	.byte	0x04, 0x37
        /*0002*/ 	.short	(.L_89 - .L_88)
.L_88:
        /*0004*/ 	.word	0x00000082


	//----- nvinfo : EIATTR_KPARAM_INFO
	.align		4
.L_89:
        /*0008*/ 	.byte	0x04, 0x17
        /*000a*/ 	.short	(.L_91 - .L_90)
.L_90:
        /*000c*/ 	.word	0x00000000
        /*0010*/ 	.short	0x0005
        /*0012*/ 	.short	0x0020
        /*0014*/ 	.byte	0x00, 0xf0, 0x11, 0x00


	//----- nvinfo : EIATTR_KPARAM_INFO
	.align		4
.L_91:
        /*0018*/ 	.byte	0x04, 0x17
        /*001a*/ 	.short	(.L_93 - .L_92)
.L_92:
        /*001c*/ 	.word	0x00000000
        /*0020*/ 	.short	0x0004
        /*0022*/ 	.short	0x001c
        /*0024*/ 	.byte	0x00, 0xf0, 0x11, 0x00


	//----- nvinfo : EIATTR_KPARAM_INFO
	.align		4
.L_93:
        /*0028*/ 	.byte	0x04, 0x17
        /*002a*/ 	.short	(.L_95 - .L_94)
.L_94:
        /*002c*/ 	.word	0x00000000
        /*0030*/ 	.short	0x0003
        /*0032*/ 	.short	0x0018
        /*0034*/ 	.byte	0x00, 0xf0, 0x11, 0x00


	//----- nvinfo : EIATTR_KPARAM_INFO
	.align		4
.L_95:
        /*0038*/ 	.byte	0x04, 0x17
        /*003a*/ 	.short	(.L_97 - .L_96)
.L_96:
        /*003c*/ 	.word	0x00000000
        /*0040*/ 	.short	0x0002
        /*0042*/ 	.short	0x0010
        /*0044*/ 	.byte	0x00, 0xf5, 0x21, 0x00


	//----- nvinfo : EIATTR_KPARAM_INFO
	.align		4
.L_97:
        /*0048*/ 	.byte	0x04, 0x17
        /*004a*/ 	.short	(.L_99 - .L_98)
.L_98:
        /*004c*/ 	.word	0x00000000
        /*0050*/ 	.short	0x0001
        /*0052*/ 	.short	0x0008
        /*0054*/ 	.byte	0x00, 0xf5, 0x21, 0x00


	//----- nvinfo : EIATTR_KPARAM_INFO
	.align		4
.L_99:
        /*0058*/ 	.byte	0x04, 0x17
        /*005a*/ 	.short	(.L_101 - .L_100)
.L_100:
        /*005c*/ 	.word	0x00000000
        /*0060*/ 	.short	0x0000
        /*0062*/ 	.short	0x0000
        /*0064*/ 	.byte	0x00, 0xf5, 0x21, 0x00


	//----- nvinfo : EIATTR_SPARSE_MMA_MASK
	.align		4
.L_101:
        /*0068*/ 	.byte	0x03, 0x50
        /*006a*/ 	.short	0x0000


	//----- nvinfo : EIATTR_MAXREG_COUNT
	.align		4
        /*006c*/ 	.byte	0x03, 0x1b
        /*006e*/ 	.short	0x00ff


	//----- nvinfo : EIATTR_MERCURY_ISA_VERSION
	.align		4
        /*0070*/ 	.byte	0x03, 0x5f
        /*0072*/ 	.short	0x0101


	//----- nvinfo : EIATTR_VRC_CTA_INIT_COUNT
	.align		4
        /*0074*/ 	.byte	0x02, 0x4a
	.zero		1
	.zero		1


	//----- nvinfo : EIATTR_EXIT_INSTR_OFFSETS
	.align		4
        /*0078*/ 	.byte	0x04, 0x1c
        /*007a*/ 	.short	(.L_103 - .L_102)


	//   ....[0]....
.L_102:
        /*007c*/ 	.word	0x000000d0


	//   ....[1]....
        /*0080*/ 	.word	0x000008f0


	//----- nvinfo : EIATTR_CBANK_PARAM_SIZE
	.align		4
.L_103:
        /*0084*/ 	.byte	0x03, 0x19
        /*0086*/ 	.short	0x0024


	//----- nvinfo : EIATTR_PARAM_CBANK
	.align		4
        /*0088*/ 	.byte	0x04, 0x0a
        /*008a*/ 	.short	(.L_105 - .L_104)
	.align		4
.L_104:
        /*008c*/ 	.word	index@(.nv.constant0._Z16matrix_mul_naivePfS_S_iii)
        /*0090*/ 	.short	0x0380
        /*0092*/ 	.short	0x0024


	//----- nvinfo : EIATTR_SW_WAR
	.align		4
.L_105:
        /*0094*/ 	.byte	0x04, 0x36
        /*0096*/ 	.short	(.L_107 - .L_106)
.L_106:
        /*0098*/ 	.word	0x00000008
.L_107:


//--------------------- .nv.callgraph             --------------------------
	.section	.nv.callgraph,"",@"SHT_CUDA_CALLGRAPH"
	.align	4
	.sectionentsize	8
	.align		4
        /*0000*/ 	.word	0x00000000
	.align		4
        /*0004*/ 	.word	0xffffffff
	.align		4
        /*0008*/ 	.word	0x00000000
	.align		4
        /*000c*/ 	.word	0xfffffffe
	.align		4
        /*0010*/ 	.word	0x00000000
	.align		4
        /*0014*/ 	.word	0xfffffffd
	.align		4
        /*0018*/ 	.word	0x00000000
	.align		4
        /*001c*/ 	.word	0xfffffffc


//--------------------- .text._Z26matrix_mul_shared_advancedPfS_S_iii --------------------------
	.section	.text._Z26matrix_mul_shared_advancedPfS_S_iii,"ax",@progbits
	.align	128
        .global         _Z26matrix_mul_shared_advancedPfS_S_iii
        .type           _Z26matrix_mul_shared_advancedPfS_S_iii,@function
        .size           _Z26matrix_mul_shared_advancedPfS_S_iii,(.L_x_18 - _Z26matrix_mul_shared_advancedPfS_S_iii)
        .other          _Z26matrix_mul_shared_advancedPfS_S_iii,@"STO_CUDA_ENTRY STV_DEFAULT"
_Z26matrix_mul_shared_advancedPfS_S_iii:
.text._Z26matrix_mul_shared_advancedPfS_S_iii:
[----:B------:R-:W-:Y:S01]  /*0000*/  LDC R1, c[0x0][0x37c] ;  /* 0x0000df00ff017b82 */ /* 0x000fe20000000800 */
[----:B------:R-:W0:Y:S01]  /*0010*/  LDCU UR5, c[0x0][0x39c] ;  /* 0x00007380ff0577ac */ /* 0x000e220008000800 */
[----:B------:R-:W1:Y:S01]  /*0020*/  S2R R27, SR_CTAID.X ;  /* 0x00000000001b7919 */ /* 0x000e620000002500 */
[----:B------:R-:W-:Y:S01]  /*0030*/  HFMA2 R24, -RZ, RZ, 0, 0 ;  /* 0x00000000ff187431 */ /* 0x000fe200000001ff */
[----:B------:R-:W-:Y:S02]  /*0040*/  CS2R R22, SRZ ;  /* 0x0000000000167805 */ /* 0x000fe4000001ff00 */
[----:B------:R-:W-:Y:S01]  /*0050*/  CS2R R20, SRZ ;  /* 0x0000000000147805 */ /* 0x000fe2000001ff00 */
[----:B------:R-:W2:Y:S01]  /*0060*/  S2R R28, SR_CTAID.Y ;  /* 0x00000000001c7919 */ /* 0x000ea20000002600 */
[----:B------:R-:W-:Y:S02]  /*0070*/  CS2R R10, SRZ ;  /* 0x00000000000a7805 */ /* 0x000fe4000001ff00 */
[----:B------:R-:W-:-:S02]  /*0080*/  CS2R R8, SRZ ;  /* 0x0000000000087805 */ /* 0x000fc4000001ff00 */
[----:B------:R-:W-:Y:S01]  /*0090*/  MOV R0, RZ ;  /* 0x000000ff00007202 */ /* 0x000fe20000000f00 */
[----:B------:R-:W3:Y:S01]  /*00a0*/  S2R R26, SR_TID.X ;  /* 0x00000000001a7919 */ /* 0x000ee20000002100 */
[----:B------:R-:W-:Y:S02]  /*00b0*/  CS2R R2, SRZ ;  /* 0x0000000000027805 */ /* 0x000fe4000001ff00 */
[----:B------:R-:W-:Y:S02]  /*00c0*/  CS2R R4, SRZ ;  /* 0x0000000000047805 */ /* 0x000fe4000001ff00 */
[----:B------:R-:W-:Y:S01]  /*00d0*/  CS2R R6, SRZ ;  /* 0x0000000000067805 */ /* 0x000fe2000001ff00 */
[----:B------:R-:W4:Y:S01]  /*00e0*/  S2R R25, SR_TID.Y ;  /* 0x0000000000197919 */ /* 0x000f220000002200 */
[----:B------:R-:W1:Y:S01]  /*00f0*/  LDCU.64 UR8, c[0x0][0x358] ;  /* 0x00006b00ff0877ac */ /* 0x000e620008000a00 */
[----:B0-----:R-:W-:-:S09]  /*0100*/  UISETP.GE.AND UP0, UPT, UR5, 0x1, UPT ;  /* 0x000000010500788c */ /* 0x001fd2000bf06270 */
[----:B------:R-:W-:Y:S05]  /*0110*/  BRA.U !UP0, `(.L_x_0) ;  /* 0x0000001508f07547 */ /* 0x000fea000b800000 */
[----:B------:R-:W0:Y:S01]  /*0120*/  LDCU UR6, c[0x0][0x3a0] ;  /* 0x00007400ff0677ac */ /* 0x000e220008000800 */
[----:B---3--:R-:W-:Y:S01]  /*0130*/  SHF.L.U32 R33, R26, 0x2, RZ ;  /* 0x000000021a217819 */ /* 0x008fe200000006ff */
[----:B------:R-:W-:Y:S01]  /*0140*/  IMAD.MOV.U32 R30, RZ, RZ, RZ ;  /* 0x000000ffff1e7224 */ /* 0x000fe200078e00ff */
[----:B----4-:R-:W-:Y:S01]  /*0150*/  SHF.L.U32 R35, R25, 0x2, RZ ;  /* 0x0000000219237819 */ /* 0x010fe200000006ff */
[----:B------:R-:W-:Y:S02]  /*0160*/  UIADD3 UR4, UPT, UPT, UR5, 0x1f, URZ ;  /* 0x0000001f05047890 */ /* 0x000fe4000fffe0ff */
[----:B-1----:R-:W-:Y:S01]  /*0170*/  IMAD R32, R27, 0x20, R33 ;  /* 0x000000201b207824 */ /* 0x002fe200078e0221 */
[----:B--2---:R-:W-:Y:S01]  /*0180*/  LEA R34, R28, R35, 0x5 ;  /* 0x000000231c227211 */ /* 0x004fe200078e28ff */
[----:B------:R-:W-:-:S03]  /*0190*/  USHF.R.U32.HI UR4, URZ, 0x5, UR4 ;  /* 0x00000005ff047899 */ /* 0x000fc60008011604 */
[----:B------:R-:W-:Y:S01]  /*01a0*/  IADD3 R12, PT, PT, R32, 0x3, RZ ;  /* 0x00000003200c7810 */ /* 0x000fe20007ffe0ff */
[----:B------:R-:W-:-:S03]  /*01b0*/  IMAD R31, R34, UR5, R33 ;  /* 0x00000005221f7c24 */ /* 0x000fc6000f8e0221 */
[----:B0-----:R-:W-:-:S13]  /*01c0*/  ISETP.GE.AND P2, PT, R12, UR6, PT ;  /* 0x000000060c007c0c */ /* 0x001fda000bf46270 */
.L_x_5:
[----:B------:R-:W0:Y:S01]  /*01d0*/  S2UR UR7, SR_CgaCtaId ;  /* 0x00000000000779c3 */ /* 0x000e220000008800 */
[----:B------:R-:W1:Y:S01]  /*01e0*/  LDCU UR14, c[0x0][0x39c] ;  /* 0x00007380ff0e77ac */ /* 0x000e620008000800 */
[C---:B------:R-:W-:Y:S01]  /*01f0*/  LEA R12, R30.reuse, R33, 0x5 ;  /* 0x000000211e0c7211 */ /* 0x040fe200078e28ff */
[----:B------:R-:W-:Y:S01]  /*0200*/  IMAD R40, R25, 0x21, R26 ;  /* 0x0000002119287824 */ /* 0x000fe200078e021a */
[----:B------:R-:W-:Y:S01]  /*0210*/  LEA R18, R30, R35, 0x5 ;  /* 0x000000231e127211 */ /* 0x000fe200078e28ff */
[----:B------:R-:W2:Y:S01]  /*0220*/  LDCU UR11, c[0x0][0x3a0] ;  /* 0x00007400ff0b77ac */ /* 0x000ea20008000800 */
[C---:B------:R-:W-:Y:S01]  /*0230*/  IADD3 R13, PT, PT, R12.reuse, 0x1, RZ ;  /* 0x000000010c0d7810 */ /* 0x040fe20007ffe0ff */
[----:B------:R-:W-:Y:S01]  /*0240*/  IMAD.MOV.U32 R38, RZ, RZ, R34 ;  /* 0x000000ffff267224 */ /* 0x000fe200078e0022 */
[----:B------:R-:W-:Y:S01]  /*0250*/  IADD3 R14, PT, PT, R12, 0x2, RZ ;  /* 0x000000020c0e7810 */ /* 0x000fe20007ffe0ff */
[----:B------:R-:W-:Y:S01]  /*0260*/  UMOV UR5, 0x400 ;  /* 0x0000040000057882 */ /* 0x000fe20000000000 */
[----:B------:R-:W-:Y:S01]  /*0270*/  LEA R40, R40, 0x8, 0x4 ;  /* 0x0000000828287811 */ /* 0x000fe200078e20ff */
[----:B------:R-:W-:Y:S01]  /*0280*/  UIADD3 UR6, UPT, UPT, UR5, 0x1080, URZ ;  /* 0x0000108005067890 */ /* 0x000fe2000fffe0ff */
[----:B------:R-:W-:Y:S01]  /*0290*/  LEA R29, R30, R31, 0x5 ;  /* 0x0000001f1e1d7211 */ /* 0x000fe200078e28ff */
[----:B------:R-:W3:Y:S01]  /*02a0*/  LDCU UR15, c[0x0][0x3a0] ;  /* 0x00007400ff0f77ac */ /* 0x000ee20008000800 */
[----:B------:R-:W-:Y:S01]  /*02b0*/  MOV R19, R35 ;  /* 0x0000002300137202 */ /* 0x000fe20000000f00 */
[----:B------:R-:W4:Y:S01]  /*02c0*/  LDCU UR16, c[0x0][0x39c] ;  /* 0x00007380ff1077ac */ /* 0x000f220008000800 */
[C---:B-1----:R-:W-:Y:S01]  /*02d0*/  ISETP.GE.AND P5, PT, R12.reuse, UR14, PT ;  /* 0x0000000e0c007c0c */ /* 0x042fe2000bfa6270 */
[----:B------:R-:W-:Y:S01]  /*02e0*/  VIADD R12, R12, 0x3 ;  /* 0x000000030c0c7836 */ /* 0x000fe20000000000 */
[----:B------:R-:W-:Y:S01]  /*02f0*/  ISETP.GE.AND P3, PT, R13, UR14, PT ;  /* 0x0000000e0d007c0c */ /* 0x000fe2000bf66270 */
[----:B------:R-:W1:Y:S01]  /*0300*/  LDCU UR10, c[0x0][0x398] ;  /* 0x00007300ff0a77ac */ /* 0x000e620008000800 */
[----:B--2---:R-:W-:Y:S01]  /*0310*/  IMAD R39, R18, UR11, RZ ;  /* 0x0000000b12277c24 */ /* 0x004fe2000f8e02ff */
[----:B------:R-:W-:Y:S01]  /*0320*/  ISETP.GE.AND P4, PT, R14, UR14, PT ;  /* 0x0000000e0e007c0c */ /* 0x000fe2000bf86270 */
[----:B0-----:R-:W-:Y:S01]  /*0330*/  ULEA UR5, UR7, UR5, 0x18 ;  /* 0x0000000507057291 */ /* 0x001fe2000f8ec0ff */
[----:B------:R-:W-:Y:S01]  /*0340*/  ISETP.GE.AND P6, PT, R12, UR14, PT ;  /* 0x0000000e0c007c0c */ /* 0x000fe2000bfc6270 */
[----:B------:R-:W-:Y:S01]  /*0350*/  ULEA UR6, UR7, UR6, 0x18 ;  /* 0x0000000607067291 */ /* 0x000fe2000f8ec0ff */
[----:B------:R-:W-:Y:S01]  /*0360*/  IADD3 R37, PT, PT, R32, R39, RZ ;  /* 0x0000002720257210 */ /* 0x000fe20007ffe0ff */
[----:B------:R-:W0:Y:S02]  /*0370*/  LDCU.64 UR12, c[0x0][0x388] ;  /* 0x00007100ff0c77ac */ /* 0x000e240008000a00 */
[----:B------:R-:W-:-:S02]  /*0380*/  IADD3 R36, PT, PT, R40, UR5, RZ ;  /* 0x0000000528247c10 */ /* 0x000fc4000fffe0ff */
[----:B------:R-:W-:Y:S01]  /*0390*/  IADD3 R40, PT, PT, R40, UR6, RZ ;  /* 0x0000000628287c10 */ /* 0x000fe2000fffe0ff */
[----:B---34-:R-:W-:-:S06]  /*03a0*/  UMOV UR5, 0x8 ;  /* 0x0000000800057882 */ /* 0x018fcc0000000000 */
.L_x_1:
[----:B------:R-:W-:Y:S01]  /*03b0*/  ISETP.GE.AND P0, PT, R32, UR15, PT ;  /* 0x0000000f20007c0c */ /* 0x000fe2000bf06270 */
[----:B------:R-:W2:Y:S01]  /*03c0*/  LDC.64 R14, c[0x0][0x380] ;  /* 0x0000e000ff0e7b82 */ /* 0x000ea20000000a00 */
[----:B-1----:R-:W-:Y:S02]  /*03d0*/  ISETP.GE.OR P1, PT, R38, UR10, P5 ;  /* 0x0000000a26007c0c */ /* 0x002fe4000af26670 */
[----:B------:R-:W-:Y:S02]  /*03e0*/  ISETP.GE.OR P0, PT, R18, UR16, P0 ;  /* 0x0000001012007c0c */ /* 0x000fe40008706670 */
[C---:B------:R-:W-:Y:S02]  /*03f0*/  ISETP.GT.U32.OR P1, PT, R19.reuse, 0x1f, P1 ;  /* 0x0000001f1300780c */ /* 0x040fe40000f24470 */
[----:B------:R-:W-:Y:S02]  /*0400*/  ISETP.GT.U32.OR P0, PT, R19, 0x1f, P0 ;  /* 0x0000001f1300780c */ /* 0x000fe40000704470 */
[----:B------:R-:W-:-:S02]  /*0410*/  ISETP.GT.U32.OR P1, PT, R26, 0x7, P1 ;  /* 0x000000071a00780c */ /* 0x000fc40000f24470 */
[----:B------:R-:W-:-:S13]  /*0420*/  ISETP.GT.U32.OR P0, PT, R26, 0x7, P0 ;  /* 0x000000071a00780c */ /* 0x000fda0000704470 */
[----:B------:R-:W1:Y:S01]  /*0430*/  @!P0 LDC.64 R12, c[0x0][0x388] ;  /* 0x0000e200ff0c8b82 */ /* 0x000e620000000a00 */
[----:B--2---:R-:W-:-:S05]  /*0440*/  IMAD.WIDE.U32 R14, R29, 0x4, R14 ;  /* 0x000000041d0e7825 */ /* 0x004fca00078e000e */
[----:B------:R-:W2:Y:S01]  /*0450*/  @!P1 LDG.E R41, desc[UR8][R14.64] ;  /* 0x000000080e299981 */ /* 0x000ea2000c1e1900 */
[----:B-1----:R-:W-:-:S06]  /*0460*/  @!P0 IMAD.WIDE R16, R37, 0x4, R12 ;  /* 0x0000000425108825 */ /* 0x002fcc00078e020c */
[----:B------:R-:W3:Y:S01]  /*0470*/  @!P0 LDG.E R17, desc[UR8][R16.64] ;  /* 0x0000000810118981 */ /* 0x000ee2000c1e1900 */
[----:B------:R-:W-:-:S03]  /*0480*/  VIADD R13, R32, 0x1 ;  /* 0x00000001200d7836 */ /* 0x000fc60000000000 */
[----:B--2---:R-:W-:Y:S01]  /*0490*/  @!P1 STS [R36+-0x8], R41 ;  /* 0xfffff82924009388 */ /* 0x004fe20000000800 */
[----:B------:R-:W-:-:S04]  /*04a0*/  IADD3 R42, P1, PT, R32, R39, RZ ;  /* 0x00000027202a7210 */ /* 0x000fc80007f3e0ff */
[----:B------:R-:W-:Y:S02]  /*04b0*/  LEA.HI.X.SX32 R43, R39, RZ, 0x1, P1 ;  /* 0x000000ff272b7211 */ /* 0x000fe400008f0eff */
[----:B------:R-:W-:-:S04]  /*04c0*/  ISETP.GE.AND P1, PT, R13, UR15, PT ;  /* 0x0000000f0d007c0c */ /* 0x000fc8000bf26270 */
[----:B------:R-:W-:Y:S01]  /*04d0*/  ISETP.GE.OR P1, PT, R18, UR16, P1 ;  /* 0x0000001012007c0c */ /* 0x000fe20008f26670 */
[----:B---3--:R1:W-:Y:S01]  /*04e0*/  @!P0 STS [R40+-0x8], R17 ;  /* 0xfffff81128008388 */ /* 0x0083e20000000800 */
[----:B0-----:R-:W-:-:S04]  /*04f0*/  LEA R12, P0, R42, UR12, 0x2 ;  /* 0x0000000c2a0c7c11 */ /* 0x001fc8000f8010ff */
[----:B------:R-:W-:Y:S02]  /*0500*/  LEA.HI.X R13, R42, UR13, R43, 0x2, P0 ;  /* 0x0000000d2a0d7c11 */ /* 0x000fe400080f142b */
[----:B------:R-:W-:-:S04]  /*0510*/  ISETP.GE.OR P0, PT, R38, UR10, P3 ;  /* 0x0000000a26007c0c */ /* 0x000fc80009f06670 */
[C---:B------:R-:W-:Y:S02]  /*0520*/  ISETP.GT.U32.OR P0, PT, R19.reuse, 0x1f, P0 ;  /* 0x0000001f1300780c */ /* 0x040fe40000704470 */
[----:B------:R-:W-:Y:S02]  /*0530*/  ISETP.GT.U32.OR P1, PT, R19, 0x1f, P1 ;  /* 0x0000001f1300780c */ /* 0x000fe40000f24470 */
[C---:B------:R-:W-:Y:S02]  /*0540*/  ISETP.GT.U32.OR P0, PT, R26.reuse, 0x7, P0 ;  /* 0x000000071a00780c */ /* 0x040fe40000704470 */
[----:B------:R-:W-:-:S11]  /*0550*/  ISETP.GT.U32.OR P1, PT, R26, 0x7, P1 ;  /* 0x000000071a00780c */ /* 0x000fd60000f24470 */
[----:B-1----:R-:W2:Y:S04]  /*0560*/  @!P0 LDG.E R17, desc[UR8][R14.64+0x4] ;  /* 0x000004080e118981 */ /* 0x002ea8000c1e1900 */
[----:B------:R-:W3:Y:S01]  /*0570*/  @!P1 LDG.E R41, desc[UR8][R12.64+0x4] ;  /* 0x000004080c299981 */ /* 0x000ee2000c1e1900 */
[----:B------:R-:W-:-:S03]  /*0580*/  IADD3 R16, PT, PT, R32, 0x2, RZ ;  /* 0x0000000220107810 */ /* 0x000fc60007ffe0ff */
[----:B--2---:R0:W-:Y:S01]  /*0590*/  @!P0 STS [R36+-0x4], R17 ;  /* 0xfffffc1124008388 */ /* 0x0041e20000000800 */
[----:B------:R-:W-:-:S03]  /*05a0*/  ISETP.GE.AND P0, PT, R16, UR15, PT ;  /* 0x0000000f10007c0c */ /* 0x000fc6000bf06270 */
[----:B---3--:R1:W-:Y:S01]  /*05b0*/  @!P1 STS [R40+-0x4], R41 ;  /* 0xfffffc2928009388 */ /* 0x0083e20000000800 */
[----:B------:R-:W-:Y:S02]  /*05c0*/  ISETP.GE.OR P1, PT, R38, UR10, P4 ;  /* 0x0000000a26007c0c */ /* 0x000fe4000a726670 */
[----:B------:R-:W-:Y:S02]  /*05d0*/  ISETP.GE.OR P0, PT, R18, UR16, P0 ;  /* 0x0000001012007c0c */ /* 0x000fe40008706670 */
[C---:B------:R-:W-:Y:S02]  /*05e0*/  ISETP.GT.U32.OR P1, PT, R19.reuse, 0x1f, P1 ;  /* 0x0000001f1300780c */ /* 0x040fe40000f24470 */
[----:B------:R-:W-:Y:S02]  /*05f0*/  ISETP.GT.U32.OR P0, PT, R19, 0x1f, P0 ;  /* 0x0000001f1300780c */ /* 0x000fe40000704470 */
[C---:B------:R-:W-:Y:S02]  /*0600*/  ISETP.GT.U32.OR P1, PT, R26.reuse, 0x7, P1 ;  /* 0x000000071a00780c */ /* 0x040fe40000f24470 */
[----:B------:R-:W-:-:S11]  /*0610*/  ISETP.GT.U32.OR P0, PT, R26, 0x7, P0 ;  /* 0x000000071a00780c */ /* 0x000fd60000704470 */
[----:B------:R-:W2:Y:S04]  /*0620*/  @!P1 LDG.E R43, desc[UR8][R14.64+0x8] ;  /* 0x000008080e2b9981 */ /* 0x000ea8000c1e1900 */
[----:B------:R-:W3:Y:S04]  /*0630*/  @!P0 LDG.E R45, desc[UR8][R12.64+0x8] ;  /* 0x000008080c2d8981 */ /* 0x000ee8000c1e1900 */
[----:B--2---:R-:W-:Y:S01]  /*0640*/  @!P1 STS [R36], R43 ;  /* 0x0000002b24009388 */ /* 0x004fe20000000800 */
[----:B------:R-:W-:-:S03]  /*0650*/  ISETP.GE.OR P1, PT, R38, UR10, P6 ;  /* 0x0000000a26007c0c */ /* 0x000fc6000b726670 */
[----:B---3--:R-:W-:Y:S01]  /*0660*/  @!P0 STS [R40], R45 ;  /* 0x0000002d28008388 */ /* 0x008fe20000000800 */
[----:B------:R-:W-:Y:S02]  /*0670*/  ISETP.GE.OR P0, PT, R18, UR16, P2 ;  /* 0x0000001012007c0c */ /* 0x000fe40009706670 */
[C---:B------:R-:W-:Y:S02]  /*0680*/  ISETP.GT.U32.OR P1, PT, R19.reuse, 0x1f, P1 ;  /* 0x0000001f1300780c */ /* 0x040fe40000f24470 */
[----:B------:R-:W-:Y:S02]  /*0690*/  ISETP.GT.U32.OR P0, PT, R19, 0x1f, P0 ;  /* 0x0000001f1300780c */ /* 0x000fe40000704470 */
[C---:B------:R-:W-:Y:S02]  /*06a0*/  ISETP.GT.U32.OR P1, PT, R26.reuse, 0x7, P1 ;  /* 0x000000071a00780c */ /* 0x040fe40000f24470 */
[----:B------:R-:W-:-:S11]  /*06b0*/  ISETP.GT.U32.OR P0, PT, R26, 0x7, P0 ;  /* 0x000000071a00780c */ /* 0x000fd60000704470 */
[----:B0-----:R-:W2:Y:S04]  /*06c0*/  @!P1 LDG.E R17, desc[UR8][R14.64+0xc] ;  /* 0x00000c080e119981 */ /* 0x001ea8000c1e1900 */
[----:B-1----:R-:W3:Y:S01]  /*06d0*/  @!P0 LDG.E R41, desc[UR8][R12.64+0xc] ;  /* 0x00000c080c298981 */ /* 0x002ee2000c1e1900 */
[----:B------:R-:W-:-:S04]  /*06e0*/  UIADD3 UR5, UPT, UPT, UR5, 0x84, URZ ;  /* 0x0000008405057890 */ /* 0x000fc8000fffe0ff */
[----:B------:R-:W-:Y:S01]  /*06f0*/  UISETP.NE.AND UP0, UPT, UR5, 0x218, UPT ;  /* 0x000002180500788c */ /* 0x000fe2000bf05270 */
[----:B------:R-:W-:Y:S01]  /*0700*/  IADD3 R38, PT, PT, R38, 0x1, RZ ;  /* 0x0000000126267810 */ /* 0x000fe20007ffe0ff */
[----:B------:R-:W-:Y:S01]  /*0710*/  VIADD R29, R29, UR16 ;  /* 0x000000101d1d7c36 */ /* 0x000fe20008000000 */
[----:B------:R-:W-:Y:S02]  /*0720*/  IADD3 R39, PT, PT, R39, UR15, RZ ;  /* 0x0000000f27277c10 */ /* 0x000fe4000fffe0ff */
[----:B------:R-:W-:Y:S02]  /*0730*/  IADD3 R18, PT, PT, R18, 0x1, RZ ;  /* 0x0000000112127810 */ /* 0x000fe40007ffe0ff */
[----:B------:R-:W-:Y:S02]  /*0740*/  IADD3 R19, PT, PT, R19, 0x1, RZ ;  /* 0x0000000113137810 */ /* 0x000fe40007ffe0ff */
[----:B------:R-:W-:Y:S01]  /*0750*/  IADD3 R37, PT, PT, R37, UR15, RZ ;  /* 0x0000000f25257c10 */ /* 0x000fe2000fffe0ff */
[----:B--2---:R0:W-:Y:S04]  /*0760*/  @!P1 STS [R36+0x4], R17 ;  /* 0x0000041124009388 */ /* 0x0041e80000000800 */
[----:B---3--:R1:W-:Y:S01]  /*0770*/  @!P0 STS [R40+0x4], R41 ;  /* 0x0000042928008388 */ /* 0x0083e20000000800 */
[----:B0-----:R-:W-:Y:S01]  /*0780*/  VIADD R36, R36, 0x84 ;  /* 0x0000008424247836 */ /* 0x001fe20000000000 */
[----:B-1----:R-:W-:Y:S01]  /*0790*/  IADD3 R40, PT, PT, R40, 0x84, RZ ;  /* 0x0000008428287810 */ /* 0x002fe20007ffe0ff */
[----:B------:R-:W-:Y:S06]  /*07a0*/  BRA.U UP0, `(.L_x_1) ;  /* 0xfffffffd00007547 */ /* 0x000fec000b83ffff */
[----:B------:R-:W-:Y:S01]  /*07b0*/  BAR.SYNC.DEFER_BLOCKING 0x0 ;  /* 0x0000000000007b1d */ /* 0x000fe20000010000 */
[----:B------:R-:W-:Y:S01]  /*07c0*/  HFMA2 R29, -RZ, RZ, 0, 0 ;  /* 0x00000000ff1d7431 */ /* 0x000fe200000001ff */
[----:B------:R-:W-:-:S13]  /*07d0*/  ISETP.GT.U32.AND P0, PT, R26, 0x7, PT ;  /* 0x000000071a00780c */ /* 0x000fda0003f04070 */
.L_x_4:
[----:B------:R-:W-:Y:S01]  /*07e0*/  IADD3 R37, PT, PT, R35, R29, RZ ;  /* 0x0000001d23257210 */ /* 0x000fe20007ffe0ff */
[----:B------:R-:W-:Y:S03]  /*07f0*/  BSSY.RECONVERGENT B0, `(.L_x_2) ;  /* 0x0000107000007945 */ /* 0x000fe60003800200 */
[----:B------:R-:W-:-:S13]  /*0800*/  ISETP.GT.U32.OR P1, PT, R37, 0x1f, P0 ;  /* 0x0000001f2500780c */ /* 0x000fda0000724470 */
[----:B------:R-:W-:Y:S05]  /*0810*/  @P1 BRA `(.L_x_3) ;  /* 0x0000001000101947 */ /* 0x000fea0003800000 */
[----:B------:R-:W0:Y:S01]  /*0820*/  S2R R13, SR_CgaCtaId ;  /* 0x00000000000d7919 */ /* 0x000e220000008800 */
[----:B------:R-:W-:Y:S02]  /*0830*/  MOV R12, 0x400 ;  /* 0x00000400000c7802 */ /* 0x000fe40000000f00 */
[----:B------:R-:W-:-:S03]  /*0840*/  SHF.L.U32 R16, R29, 0x4, RZ ;  /* 0x000000041d107819 */ /* 0x000fc600000006ff */
[----:B------:R-:W-:Y:S01]  /*0850*/  VIADD R14, R12, 0x1080 ;  /* 0x000010800c0e7836 */ /* 0x000fe20000000000 */
[C---:B------:R-:W-:Y:S02]  /*0860*/  ISETP.EQ.AND P1, PT, R16.reuse, RZ, PT ;  /* 0x000000ff1000720c */ /* 0x040fe40003f22270 */
[C---:B------:R-:W-:Y:S02]  /*0870*/  ISETP.EQ.AND P3, PT, R16.reuse, 0x10, PT ;  /* 0x000000101000780c */ /* 0x040fe40003f62270 */
[C---:B------:R-:W-:Y:S02]  /*0880*/  ISETP.EQ.AND P4, PT, R16.reuse, 0x20, PT ;  /* 0x000000201000780c */ /* 0x040fe40003f82270 */
[----:B------:R-:W-:-:S07]  /*0890*/  ISETP.EQ.AND P5, PT, R16, 0x30, PT ;  /* 0x000000301000780c */ /* 0x000fce0003fa2270 */
[----:B------:R-:W-:Y:S01]  /*08a0*/  @P1 MOV R17, R24 ;  /* 0x0000001800111202 */ /* 0x000fe20000000f00 */
[----:B------:R-:W-:Y:S01]  /*08b0*/  @P1 IMAD.MOV.U32 R16, RZ, RZ, R23 ;  /* 0x000000ffff101224 */ /* 0x000fe200078e0017 */
[----:B------:R-:W-:Y:S01]  /*08c0*/  @P1 MOV R19, R22 ;  /* 0x0000001600131202 */ /* 0x000fe20000000f00 */
[----:B------:R-:W-:Y:S01]  /*08d0*/  @P3 IMAD.MOV.U32 R16, RZ, RZ, R11 ;  /* 0x000000ffff103224 */ /* 0x000fe200078e000b */
[----:B------:R-:W-:Y:S01]  /*08e0*/  @P3 MOV R17, R20 ;  /* 0x0000001400113202 */ /* 0x000fe20000000f00 */
[----:B------:R-:W-:Y:S01]  /*08f0*/  @P4 IMAD.MOV.U32 R16, RZ, RZ, R2 ;  /* 0x000000ffff104224 */ /* 0x000fe200078e0002 */
[----:B------:R-:W-:Y:S01]  /*0900*/  @P3 MOV R19, R10 ;  /* 0x0000000a00133202 */ /* 0x000fe20000000f00 */
[----:B------:R-:W-:Y:S01]  /*0910*/  @P5 IMAD.MOV.U32 R16, RZ, RZ, R6 ;  /* 0x000000ffff105224 */ /* 0x000fe200078e0006 */
[----:B------:R-:W-:Y:S02]  /*0920*/  @P4 MOV R17, R0 ;  /* 0x0000000000114202 */ /* 0x000fe40000000f00 */
[----:B------:R-:W-:-:S02]  /*0930*/  @P4 MOV R19, R3 ;  /* 0x0000000300134202 */ /* 0x000fc40000000f00 */
[C---:B0-----:R-:W-:Y:S02]  /*0940*/  LEA R12, R13.reuse, R12, 0x18 ;  /* 0x0000000c0d0c7211 */ /* 0x041fe400078ec0ff */
[----:B------:R-:W-:Y:S02]  /*0950*/  LEA R13, R13, R14, 0x18 ;  /* 0x0000000e0d0d7211 */ /* 0x000fe400078ec0ff */
[----:B------:R-:W-:Y:S01]  /*0960*/  @P5 MOV R17, R5 ;  /* 0x0000000500115202 */ /* 0x000fe20000000f00 */
[----:B------:R-:W-:Y:S01]  /*0970*/  IMAD R37, R37, 0x84, R12 ;  /* 0x0000008425257824 */ /* 0x000fe200078e020c */
[----:B------:R-:W-:Y:S02]  /*0980*/  LEA R36, R26, R13, 0x4 ;  /* 0x0000000d1a247211 */ /* 0x000fe400078e20ff */
[----:B------:R-:W-:Y:S02]  /*0990*/  @P5 MOV R19, R7 ;  /* 0x0000000700135202 */ /* 0x000fe40000000f00 */
[----:B------:R-:W-:Y:S01]  /*09a0*/  LDS R38, [R37] ;  /* 0x0000000025267984 */ /* 0x000fe20000000800 */
[----:B------:R-:W-:-:S02]  /*09b0*/  @P1 MOV R42, R21 ;  /* 0x00000015002a1202 */ /* 0x000fc40000000f00 */
[----:B------:R-:W-:Y:S01]  /*09c0*/  @P3 MOV R42, R9 ;  /* 0x00000009002a3202 */ /* 0x000fe20000000f00 */
[----:B------:R-:W0:Y:S01]  /*09d0*/  LDS.128 R12, [R36] ;  /* 0x00000000240c7984 */ /* 0x000e220000000c00 */
[----:B------:R-:W-:Y:S02]  /*09e0*/  @P4 MOV R42, R4 ;  /* 0x00000004002a4202 */ /* 0x000fe40000000f00 */
[----:B------:R-:W-:Y:S01]  /*09f0*/  @P5 MOV R42, R8 ;  /* 0x00000008002a5202 */ /* 0x000fe20000000f00 */
[----:B------:R-:W-:Y:S04]  /*0a00*/  LDS R41, [R37+0x4] ;  /* 0x0000040025297984 */ /* 0x000fe80000000800 */
[----:B------:R-:W-:Y:S04]  /*0a10*/  LDS R43, [R37+0xc] ;  /* 0x00000c00252b7984 */ /* 0x000fe80000000800 */
[----:B------:R-:W-:Y:S01]  /*0a20*/  LDS R44, [R37+0x10] ;  /* 0x00001000252c7984 */ /* 0x000fe20000000800 */
[C---:B0-----:R-:W-:Y:S01]  /*0a30*/  FFMA R40, R38.reuse, R12, R17 ;  /* 0x0000000c26287223 */ /* 0x041fe20000000011 */
[C---:B------:R-:W-:Y:S01]  /*0a40*/  FFMA R39, R38.reuse, R13, R16 ;  /* 0x0000000d26277223 */ /* 0x040fe20000000010 */
[C---:B------:R-:W-:Y:S01]  /*0a50*/  FFMA R14, R38.reuse, R14, R19 ;  /* 0x0000000e260e7223 */ /* 0x040fe20000000013 */
[----:B------:R-:W-:Y:S01]  /*0a60*/  FFMA R42, R38, R15, R42 ;  /* 0x0000000f262a7223 */ /* 0x000fe2000000002a */
[----:B------:R-:W0:Y:S04]  /*0a70*/  LDS.128 R16, [R36+0x80] ;  /* 0x0000800024107984 */ /* 0x000e280000000c00 */
[----:B------:R-:W1:Y:S04]  /*0a80*/  LDS R15, [R36+0x90] ;  /* 0x00009000240f7984 */ /* 0x000e680000000800 */
[----:B------:R-:W-:Y:S04]  /*0a90*/  LDS R38, [R37+0x8] ;  /* 0x0000080025267984 */ /* 0x000fe80000000800 */
[----:B------:R-:W2:Y:S01]  /*0aa0*/  LDS.64 R12, [R36+0x108] ;  /* 0x00010800240c7984 */ /* 0x000ea20000000a00 */
[C---:B0-----:R-:W-:Y:S01]  /*0ab0*/  FFMA R17, R41.reuse, R17, R40 ;  /* 0x0000001129117223 */ /* 0x041fe20000000028 */
[C---:B------:R-:W-:Y:S01]  /*0ac0*/  FFMA R16, R41.reuse, R18, R39 ;  /* 0x0000001229107223 */ /* 0x040fe20000000027 */
[C---:B------:R-:W-:Y:S01]  /*0ad0*/  FFMA R19, R41.reuse, R19, R14 ;  /* 0x0000001329137223 */ /* 0x040fe2000000000e */
[----:B------:R-:W0:Y:S01]  /*0ae0*/  LDS R39, [R36+0x18c] ;  /* 0x00018c0024277984 */ /* 0x000e220000000800 */
[----:B-1----:R-:W-:Y:S01]  /*0af0*/  FFMA R18, R41, R15, R42 ;  /* 0x0000000f29127223 */ /* 0x002fe2000000002a */
[C---:B--2---:R-:W-:Y:S01]  /*0b00*/  FFMA R40, R38.reuse, R12, R17 ;  /* 0x0000000c26287223 */ /* 0x044fe20000000011 */
[----:B------:R-:W-:-:S02]  /*0b10*/  FFMA R41, R38, R13, R16 ;  /* 0x0000000d26297223 */ /* 0x000fc40000000010 */
[----:B------:R-:W1:Y:S04]  /*0b20*/  LDS.64 R16, [R36+0x110] ;  /* 0x0001100024107984 */ /* 0x000e680000000a00 */
[----:B------:R-:W2:Y:S01]  /*0b30*/  LDS.128 R12, [R36+0x190] ;  /* 0x00019000240c7984 */ /* 0x000ea20000000c00 */
[C---:B0-----:R-:W-:Y:S01]  /*0b40*/  FFMA R39, R43.reuse, R39, R40 ;  /* 0x000000272b277223 */ /* 0x041fe20000000028 */
[C---:B-1----:R-:W-:Y:S01]  /*0b50*/  FFMA R16, R38.reuse, R16, R19 ;  /* 0x0000001026107223 */ /* 0x042fe20000000013 */
[----:B------:R-:W-:Y:S02]  /*0b60*/  FFMA R17, R38, R17, R18 ;  /* 0x0000001126117223 */ /* 0x000fe40000000012 */
[----:B------:R-:W-:Y:S01]  /*0b70*/  LDS R38, [R37+0x14] ;  /* 0x0000140025267984 */ /* 0x000fe20000000800 */
[C---:B--2---:R-:W-:Y:S01]  /*0b80*/  FFMA R40, R43.reuse, R12, R41 ;  /* 0x0000000c2b287223 */ /* 0x044fe20000000029 */
[C---:B------:R-:W-:Y:S01]  /*0b90*/  FFMA R41, R43.reuse, R13, R16 ;  /* 0x0000000d2b297223 */ /* 0x040fe20000000010 */
[----:B------:R-:W-:-:S02]  /*0ba0*/  FFMA R42, R43, R14, R17 ;  /* 0x0000000e2b2a7223 */ /* 0x000fc40000000011 */
[----:B------:R-:W0:Y:S04]  /*0bb0*/  LDS.128 R16, [R36+0x210] ;  /* 0x0002100024107984 */ /* 0x000e280000000c00 */
[----:B------:R-:W1:Y:S04]  /*0bc0*/  LDS.128 R12, [R36+0x290] ;  /* 0x00029000240c7984 */ /* 0x000e680000000c00 */
[----:B------:R-:W-:Y:S01]  /*0bd0*/  LDS R43, [R37+0x18] ;  /* 0x00001800252b7984 */ /* 0x000fe20000000800 */
[C---:B0-----:R-:W-:Y:S01]  /*0be0*/  FFMA R17, R44.reuse, R17, R40 ;  /* 0x000000112c117223 */ /* 0x041fe20000000028 */
[C---:B------:R-:W-:Y:S01]  /*0bf0*/  FFMA R39, R44.reuse, R16, R39 ;  /* 0x000000102c277223 */ /* 0x040fe20000000027 */
[C---:B------:R-:W-:Y:S01]  /*0c00*/  FFMA R41, R44.reuse, R18, R41 ;  /* 0x000000122c297223 */ /* 0x040fe20000000029 */
[----:B------:R-:W-:Y:S01]  /*0c10*/  FFMA R19, R44, R19, R42 ;  /* 0x000000132c137223 */ /* 0x000fe2000000002a */
[C---:B-1----:R-:W-:Y:S01]  /*0c20*/  FFMA R18, R38.reuse, R14, R17 ;  /* 0x0000000e26127223 */ /* 0x042fe20000000011 */
[C---:B------:R-:W-:Y:S01]  /*0c30*/  FFMA R16, R38.reuse, R13, R39 ;  /* 0x0000000d26107223 */ /* 0x040fe20000000027 */
[----:B------:R-:W0:Y:S01]  /*0c40*/  LDS R42, [R36+0x2a0] ;  /* 0x0002a000242a7984 */ /* 0x000e220000000800 */
[----:B------:R-:W-:-:S03]  /*0c50*/  FFMA R17, R38, R15, R41 ;  /* 0x0000000f26117223 */ /* 0x000fc60000000029 */
[----:B------:R-:W1:Y:S04]  /*0c60*/  LDS.64 R12, [R36+0x318] ;  /* 0x00031800240c7984 */ /* 0x000e680000000a00 */
[----:B------:R-:W2:Y:S04]  /*0c70*/  LDS.64 R14, [R36+0x320] ;  /* 0x00032000240e7984 */ /* 0x000ea80000000a00 */
[----:B------:R-:W-:Y:S04]  /*0c80*/  LDS R39, [R37+0x1c] ;  /* 0x00001c0025277984 */ /* 0x000fe80000000800 */
[----:B------:R-:W3:Y:S04]  /*0c90*/  LDS R40, [R36+0x39c] ;  /* 0x00039c0024287984 */ /* 0x000ee80000000800 */
[----:B------:R-:W-:Y:S01]  /*0ca0*/  LDS R44, [R37+0x30] ;  /* 0x00003000252c7984 */ /* 0x000fe20000000800 */
[----:B0-----:R-:W-:Y:S01]  /*0cb0*/  FFMA R38, R38, R42, R19 ;  /* 0x0000002a26267223 */ /* 0x001fe20000000013 */
[C---:B-1----:R-:W-:Y:S01]  /*0cc0*/  FFMA R12, R43.reuse, R12, R16 ;  /* 0x0000000c2b0c7223 */ /* 0x042fe20000000010 */
[C---:B------:R-:W-:Y:S01]  /*0cd0*/  FFMA R41, R43.reuse, R13, R18 ;  /* 0x0000000d2b297223 */ /* 0x040fe20000000012 */
[C---:B--2---:R-:W-:Y:S01]  /*0ce0*/  FFMA R42, R43.reuse, R14, R17 ;  /* 0x0000000e2b2a7223 */ /* 0x044fe20000000011 */
[----:B------:R-:W-:Y:S01]  /*0cf0*/  FFMA R43, R43, R15, R38 ;  /* 0x0000000f2b2b7223 */ /* 0x000fe20000000026 */
[----:B------:R-:W0:Y:S04]  /*0d00*/  LDS.128 R16, [R36+0x3a0] ;  /* 0x0003a00024107984 */ /* 0x000e280000000c00 */
[----:B------:R-:W-:Y:S01]  /*0d10*/  LDS R38, [R37+0x20] ;  /* 0x0000200025267984 */ /* 0x000fe20000000800 */
[----:B---3--:R-:W-:-:S03]  /*0d20*/  FFMA R45, R39, R40, R12 ;  /* 0x00000028272d7223 */ /* 0x008fc6000000000c */
[----:B------:R-:W1:Y:S01]  /*0d30*/  LDS.128 R12, [R36+0x420] ;  /* 0x00042000240c7984 */ /* 0x000e620000000c00 */
[C---:B0-----:R-:W-:Y:S01]  /*0d40*/  FFMA R16, R39.reuse, R16, R41 ;  /* 0x0000001027107223 */ /* 0x041fe20000000029 */
[C---:B------:R-:W-:Y:S01]  /*0d50*/  FFMA R17, R39.reuse, R17, R42 ;  /* 0x0000001127117223 */ /* 0x040fe2000000002a */
[----:B------:R-:W-:Y:S01]  /*0d60*/  FFMA R42, R39, R18, R43 ;  /* 0x00000012272a7223 */ /* 0x000fe2000000002b */
[----:B------:R-:W-:Y:S04]  /*0d70*/  LDS R41, [R37+0x24] ;  /* 0x0000240025297984 */ /* 0x000fe80000000800 */
[----:B------:R-:W-:Y:S01]  /*0d80*/  LDS R43, [R37+0x2c] ;  /* 0x00002c00252b7984 */ /* 0x000fe20000000800 */
[C---:B-1----:R-:W-:Y:S01]  /*0d90*/  FFMA R39, R38.reuse, R13, R16 ;  /* 0x0000000d26277223 */ /* 0x042fe20000000010 */
[C---:B------:R-:W-:Y:S01]  /*0da0*/  FFMA R14, R38.reuse, R14, R17 ;  /* 0x0000000e260e7223 */ /* 0x040fe20000000011 */
[C---:B------:R-:W-:Y:S01]  /*0db0*/  FFMA R42, R38.reuse, R15, R42 ;  /* 0x0000000f262a7223 */ /* 0x040fe2000000002a */
[----:B------:R-:W0:Y:S01]  /*0dc0*/  LDS.128 R16, [R36+0x4a0] ;  /* 0x0004a00024107984 */ /* 0x000e220000000c00 */
[----:B------:R-:W-:-:S03]  /*0dd0*/  FFMA R40, R38, R12, R45 ;  /* 0x0000000c26287223 */ /* 0x000fc6000000002d */
        /* <DEDUP_REMOVED lines=108> */
[----:B------:R-:W-:Y:S04]  /*14a0*/  LDS R38, [R37+0x68] ;  /* 0x0000680025267984 */ /* 0x000fe80000000800 */
[----:B------:R-:W1:Y:S04]  /*14b0*/  LDS.64 R12, [R36+0xd68] ;  /* 0x000d6800240c7984 */ /* 0x000e680000000a00 */
[----:B------:R-:W2:Y:S04]  /*14c0*/  LDS R15, [R36+0xcf0] ;  /* 0x000cf000240f7984 */ /* 0x000ea80000000800 */
[----:B------:R-:W-:Y:S01]  /*14d0*/  LDS R45, [R36+0xffc] ;  /* 0x000ffc00242d7984 */ /* 0x000fe20000000800 */
[C---:B0-----:R-:W-:Y:S01]  /*14e0*/  FFMA R17, R41.reuse, R17, R40 ;  /* 0x0000001129117223 */ /* 0x041fe20000000028 */
[C---:B------:R-:W-:Y:S01]  /*14f0*/  FFMA R16, R41.reuse, R18, R39 ;  /* 0x0000001229107223 */ /* 0x040fe20000000027 */
[----:B------:R-:W-:-:S02]  /*1500*/  FFMA R19, R41, R19, R14 ;  /* 0x0000001329137223 */ /* 0x000fc4000000000e */
[C---:B-1----:R-:W-:Y:S01]  /*1510*/  FFMA R40, R38.reuse, R12, R17 ;  /* 0x0000000c26287223 */ /* 0x042fe20000000011 */
[----:B------:R-:W-:Y:S02]  /*1520*/  FFMA R39, R38, R13, R16 ;  /* 0x0000000d26277223 */ /* 0x000fe40000000010 */
[----:B------:R-:W0:Y:S01]  /*1530*/  LDS.64 R16, [R36+0xd70] ;  /* 0x000d700024107984 */ /* 0x000e220000000a00 */
[----:B--2---:R-:W-:-:S03]  /*1540*/  FFMA R18, R41, R15, R42 ;  /* 0x0000000f29127223 */ /* 0x004fc6000000002a */
[----:B------:R-:W1:Y:S04]  /*1550*/  LDS R41, [R36+0xdec] ;  /* 0x000dec0024297984 */ /* 0x000e680000000800 */
[----:B------:R-:W2:Y:S01]  /*1560*/  LDS.128 R12, [R36+0xdf0] ;  /* 0x000df000240c7984 */ /* 0x000ea20000000c00 */
[C---:B0-----:R-:W-:Y:S01]  /*1570*/  FFMA R16, R38.reuse, R16, R19 ;  /* 0x0000001026107223 */ /* 0x041fe20000000013 */
[----:B------:R-:W-:Y:S02]  /*1580*/  FFMA R17, R38, R17, R18 ;  /* 0x0000001126117223 */ /* 0x000fe40000000012 */
[----:B------:R-:W-:Y:S01]  /*1590*/  LDS R38, [R37+0x74] ;  /* 0x0000740025267984 */ /* 0x000fe20000000800 */
[C---:B-1----:R-:W-:Y:S01]  /*15a0*/  FFMA R41, R43.reuse, R41, R40 ;  /* 0x000000292b297223 */ /* 0x042fe20000000028 */
[C---:B--2---:R-:W-:Y:S01]  /*15b0*/  FFMA R40, R43.reuse, R12, R39 ;  /* 0x0000000c2b287223 */ /* 0x044fe20000000027 */
[C---:B------:R-:W-:Y:S01]  /*15c0*/  FFMA R39, R43.reuse, R13, R16 ;  /* 0x0000000d2b277223 */ /* 0x040fe20000000010 */
[----:B------:R-:W-:-:S02]  /*15d0*/  FFMA R42, R43, R14, R17 ;  /* 0x0000000e2b2a7223 */ /* 0x000fc40000000011 */
[----:B------:R-:W0:Y:S04]  /*15e0*/  LDS.128 R16, [R36+0xe70] ;  /* 0x000e700024107984 */ /* 0x000e280000000c00 */
[----:B------:R-:W1:Y:S01]  /*15f0*/  LDS.128 R12, [R36+0xef0] ;  /* 0x000ef000240c7984 */ /* 0x000e620000000c00 */
[C---:B0-----:R-:W-:Y:S01]  /*1600*/  FFMA R41, R44.reuse, R16, R41 ;  /* 0x000000102c297223 */ /* 0x041fe20000000029 */
[C---:B------:R-:W-:Y:S01]  /*1610*/  FFMA R43, R44.reuse, R17, R40 ;  /* 0x000000112c2b7223 */ /* 0x040fe20000000028 */
[----:B------:R-:W-:Y:S01]  /*1620*/  FFMA R39, R44, R18, R39 ;  /* 0x000000122c277223 */ /* 0x000fe20000000027 */
[----:B------:R-:W-:Y:S01]  /*1630*/  LDS R40, [R37+0x78] ;  /* 0x0000780025287984 */ /* 0x000fe20000000800 */
[C---:B-1----:R-:W-:Y:S01]  /*1640*/  FFMA R17, R38.reuse, R13, R41 ;  /* 0x0000000d26117223 */ /* 0x042fe20000000029 */
[----:B------:R-:W-:Y:S01]  /*1650*/  FFMA R16, R38, R14, R43 ;  /* 0x0000000e26107223 */ /* 0x000fe2000000002b */
[----:B------:R-:W-:Y:S01]  /*1660*/  FFMA R41, R44, R19, R42 ;  /* 0x000000132c297223 */ /* 0x000fe2000000002a */
[----:B------:R-:W0:Y:S01]  /*1670*/  LDS.64 R12, [R36+0xf78] ;  /* 0x000f7800240c7984 */ /* 0x000e220000000a00 */
[----:B------:R-:W-:-:S03]  /*1680*/  FFMA R15, R38, R15, R39 ;  /* 0x0000000f260f7223 */ /* 0x000fc60000000027 */
[----:B------:R-:W1:Y:S04]  /*1690*/  LDS R42, [R36+0xf00] ;  /* 0x000f0000242a7984 */ /* 0x000e680000000800 */
[----:B------:R-:W2:Y:S01]  /*16a0*/  LDS R43, [R37+0x7c] ;  /* 0x00007c00252b7984 */ /* 0x000ea20000000800 */
[C---:B0-----:R-:W-:Y:S01]  /*16b0*/  FFMA R14, R40.reuse, R12, R17 ;  /* 0x0000000c280e7223 */ /* 0x041fe20000000011 */
[----:B------:R-:W-:Y:S02]  /*16c0*/  FFMA R44, R40, R13, R16 ;  /* 0x0000000d282c7223 */ /* 0x000fe40000000010 */
[----:B------:R-:W0:Y:S01]  /*16d0*/  LDS.64 R12, [R36+0xf80] ;  /* 0x000f8000240c7984 */ /* 0x000e220000000a00 */
[----:B-1----:R-:W-:-:S03]  /*16e0*/  FFMA R41, R38, R42, R41 ;  /* 0x0000002a26297223 */ /* 0x002fc60000000029 */
[----:B------:R-:W1:Y:S01]  /*16f0*/  LDS.128 R16, [R36+0x1000] ;  /* 0x0010000024107984 */ /* 0x000e620000000c00 */
[----:B--2---:R-:W-:-:S04]  /*1700*/  FFMA R14, R43, R45, R14 ;  /* 0x0000002d2b0e7223 */ /* 0x004fc8000000000e */
[----:B------:R-:W-:Y:S01]  /*1710*/  @P3 IMAD.MOV.U32 R20, RZ, RZ, R14 ;  /* 0x000000ffff143224 */ /* 0x000fe200078e000e */
[-C--:B------:R-:W-:Y:S02]  /*1720*/  @P1 MOV R24, R14.reuse ;  /* 0x0000000e00181202 */ /* 0x080fe40000000f00 */
[-C--:B------:R-:W-:Y:S02]  /*1730*/  @P4 MOV R0, R14.reuse ;  /* 0x0000000e00004202 */ /* 0x080fe40000000f00 */
[----:B------:R-:W-:Y:S01]  /*1740*/  @P5 MOV R5, R14 ;  /* 0x0000000e00055202 */ /* 0x000fe20000000f00 */
[C---:B0-----:R-:W-:Y:S01]  /*1750*/  FFMA R12, R40.reuse, R12, R15 ;  /* 0x0000000c280c7223 */ /* 0x041fe2000000000f */
[----:B------:R-:W-:Y:S01]  /*1760*/  FFMA R40, R40, R13, R41 ;  /* 0x0000000d28287223 */ /* 0x000fe20000000029 */
[C---:B-1----:R-:W-:Y:S02]  /*1770*/  FFMA R16, R43.reuse, R16, R44 ;  /* 0x000000102b107223 */ /* 0x042fe4000000002c */
[C---:B------:R-:W-:Y:S01]  /*1780*/  FFMA R12, R43.reuse, R17, R12 ;  /* 0x000000112b0c7223 */ /* 0x040fe2000000000c */
[----:B------:R-:W-:Y:S01]  /*1790*/  FFMA R18, R43, R18, R40 ;  /* 0x000000122b127223 */ /* 0x000fe20000000028 */
[----:B------:R-:W-:Y:S01]  /*17a0*/  @P3 IMAD.MOV.U32 R11, RZ, RZ, R16 ;  /* 0x000000ffff0b3224 */ /* 0x000fe200078e0010 */
[-C--:B------:R-:W-:Y:S01]  /*17b0*/  @P1 MOV R23, R16.reuse ;  /* 0x0000001000171202 */ /* 0x080fe20000000f00 */
[----:B------:R-:W-:Y:S01]  /*17c0*/  @P4 IMAD.MOV.U32 R3, RZ, RZ, R12 ;  /* 0x000000ffff034224 */ /* 0x000fe200078e000c */
[-C--:B------:R-:W-:Y:S01]  /*17d0*/  @P4 MOV R2, R16.reuse ;  /* 0x0000001000024202 */ /* 0x080fe20000000f00 */
[----:B------:R-:W-:Y:S01]  /*17e0*/  @P5 IMAD.MOV.U32 R8, RZ, RZ, R18 ;  /* 0x000000ffff085224 */ /* 0x000fe200078e0012 */
[----:B------:R-:W-:-:S02]  /*17f0*/  @P5 MOV R6, R16 ;  /* 0x0000001000065202 */ /* 0x000fc40000000f00 */
[-C--:B------:R-:W-:Y:S02]  /*1800*/  @P1 MOV R22, R12.reuse ;  /* 0x0000000c00161202 */ /* 0x080fe40000000f00 */
[-C--:B------:R-:W-:Y:S02]  /*1810*/  @P3 MOV R10, R12.reuse ;  /* 0x0000000c000a3202 */ /* 0x080fe40000000f00 */
[----:B------:R-:W-:Y:S02]  /*1820*/  @P5 MOV R7, R12 ;  /* 0x0000000c00075202 */ /* 0x000fe40000000f00 */
[-C--:B------:R-:W-:Y:S02]  /*1830*/  @P1 MOV R21, R18.reuse ;  /* 0x0000001200151202 */ /* 0x080fe40000000f00 */
[-C--:B------:R-:W-:Y:S02]  /*1840*/  @P3 MOV R9, R18.reuse ;  /* 0x0000001200093202 */ /* 0x080fe40000000f00 */
[----:B------:R-:W-:-:S07]  /*1850*/  @P4 MOV R4, R18 ;  /* 0x0000001200044202 */ /* 0x000fce0000000f00 */
.L_x_3:
[----:B------:R-:W-:Y:S05]  /*1860*/  BSYNC.RECONVERGENT B0 ;  /* 0x0000000000007941 */ /* 0x000fea0003800200 */
.L_x_2:
[----:B------:R-:W-:-:S04]  /*1870*/  IADD3 R29, PT, PT, R29, 0x1, RZ ;  /* 0x000000011d1d7810 */ /* 0x000fc80007ffe0ff */
[----:B------:R-:W-:-:S13]  /*1880*/  ISETP.NE.AND P1, PT, R29, 0x4, PT ;  /* 0x000000041d00780c */ /* 0x000fda0003f25270 */
[----:B------:R-:W-:Y:S05]  /*1890*/  @P1 BRA `(.L_x_4) ;  /* 0xffffffec00d01947 */ /* 0x000fea000383ffff */
[----:B------:R-:W-:Y:S01]  /*18a0*/  IADD3 R30, PT, PT, R30, 0x1, RZ ;  /* 0x000000011e1e7810 */ /* 0x000fe20007ffe0ff */
[----:B------:R-:W-:Y:S03]  /*18b0*/  BAR.SYNC.DEFER_BLOCKING 0x0 ;  /* 0x0000000000007b1d */ /* 0x000fe60000010000 */
[----:B------:R-:W-:-:S13]  /*18c0*/  ISETP.NE.AND P0, PT, R30, UR4, PT ;  /* 0x000000041e007c0c */ /* 0x000fda000bf05270 */
[----:B------:R-:W-:Y:S05]  /*18d0*/  @P0 BRA `(.L_x_5) ;  /* 0xffffffe8003c0947 */ /* 0x000fea000383ffff */
.L_x_0:
[----:B------:R-:W0:Y:S01]  /*18e0*/  LDCU UR5, c[0x0][0x3a0] ;  /* 0x00007400ff0577ac */ /* 0x000e220008000800 */
[----:B-1-3--:R-:W-:Y:S02]  /*18f0*/  LEA R16, R27, R26, 0x3 ;  /* 0x0000001a1b107211 */ /* 0x00afe400078e18ff */
[----:B--2-4-:R-:W-:Y:S01]  /*1900*/  LEA R17, R28, R25, 0x3 ;  /* 0x000000191c117211 */ /* 0x014fe200078e18ff */
[----:B------:R-:W1:Y:S02]  /*1910*/  LDCU UR10, c[0x0][0x398] ;  /* 0x00007300ff0a77ac */ /* 0x000e640008000800 */
[----:B------:R-:W-:Y:S01]  /*1920*/  IMAD.SHL.U32 R16, R16, 0x4, RZ ;  /* 0x0000000410107824 */ /* 0x000fe200078e00ff */
[----:B------:R-:W-:Y:S01]  /*1930*/  SHF.L.U32 R17, R17, 0x2, RZ ;  /* 0x0000000211117819 */ /* 0x000fe200000006ff */
[----:B------:R-:W2:Y:S02]  /*1940*/  LDCU.64 UR6, c[0x0][0x390] ;  /* 0x00007200ff0677ac */ /* 0x000ea40008000a00 */
[----:B------:R-:W-:Y:S01]  /*1950*/  VIADD R27, R16, 0x2 ;  /* 0x00000002101b7836 */ /* 0x000fe20000000000 */
[----:B------:R-:W-:-:S02]  /*1960*/  IADD3 R29, PT, PT, R17, 0x1, RZ ;  /* 0x00000001111d7810 */ /* 0x000fc40007ffe0ff */
[C---:B------:R-:W-:Y:S02]  /*1970*/  IADD3 R12, PT, PT, R16.reuse, 0x1, RZ ;  /* 0x00000001100c7810 */ /* 0x040fe40007ffe0ff */
[C---:B------:R-:W-:Y:S02]  /*1980*/  IADD3 R28, PT, PT, R17.reuse, 0x2, RZ ;  /* 0x00000002111c7810 */ /* 0x040fe40007ffe0ff */
[C---:B0-----:R-:W-:Y:S01]  /*1990*/  ISETP.GE.AND P1, PT, R16.reuse, UR5, PT ;  /* 0x0000000510007c0c */ /* 0x041fe2000bf26270 */
[C---:B------:R-:W-:Y:S01]  /*19a0*/  IMAD R25, R17.reuse, UR5, RZ ;  /* 0x0000000511197c24 */ /* 0x040fe2000f8e02ff */
[----:B------:R-:W-:Y:S02]  /*19b0*/  ISETP.GE.AND P0, PT, R16, UR5, PT ;  /* 0x0000000510007c0c */ /* 0x000fe4000bf06270 */
[----:B-1----:R-:W-:Y:S02]  /*19c0*/  ISETP.LT.AND P1, PT, R17, UR10, !P1 ;  /* 0x0000000a11007c0c */ /* 0x002fe4000cf21270 */
[----:B------:R-:W-:-:S02]  /*19d0*/  ISETP.GE.OR P5, PT, R29, UR10, P0 ;  /* 0x0000000a1d007c0c */ /* 0x000fc400087a6670 */
[----:B------:R-:W-:-:S04]  /*19e0*/  ISETP.GE.AND P3, PT, R12, UR5, PT ;  /* 0x000000050c007c0c */ /* 0x000fc8000bf66270 */
[----:B------:R-:W-:-:S05]  /*19f0*/  ISETP.GE.OR P6, PT, R17, UR10, P3 ;  /* 0x0000000a11007c0c */ /* 0x000fca0009fc6670 */
[----:B------:R-:W0:Y:S01]  /*1a00*/  @P1 LDC.64 R18, c[0x0][0x390] ;  /* 0x0000e400ff121b82 */ /* 0x000e220000000a00 */
[----:B------:R-:W-:-:S07]  /*1a10*/  @P1 IADD3 R13, PT, PT, R16, R25, RZ ;  /* 0x00000019100d1210 */ /* 0x000fce0007ffe0ff */
[----:B------:R-:W1:Y:S01]  /*1a20*/  @!P5 LDC.64 R14, c[0x0][0x390] ;  /* 0x0000e400ff0edb82 */ /* 0x000e620000000a00 */
[----:B0-----:R-:W-:Y:S01]  /*1a30*/  @P1 IMAD.WIDE R18, R13, 0x4, R18 ;  /* 0x000000040d121825 */ /* 0x001fe200078e0212 */
[----:B------:R-:W-:-:S04]  /*1a40*/  IADD3 R13, P2, PT, R16, R25, RZ ;  /* 0x00000019100d7210 */ /* 0x000fc80007f5e0ff */
[----:B------:R-:W-:Y:S01]  /*1a50*/  LEA.HI.X.SX32 R26, R25, RZ, 0x1, P2 ;  /* 0x000000ff191a7211 */ /* 0x000fe200010f0eff */
[----:B------:R0:W-:Y:S01]  /*1a60*/  @P1 STG.E desc[UR8][R18.64], R24 ;  /* 0x0000001812001986 */ /* 0x0001e2000c101908 */
[----:B--2---:R-:W-:Y:S02]  /*1a70*/  LEA R12, P4, R13, UR6, 0x2 ;  /* 0x000000060d0c7c11 */ /* 0x004fe4000f8810ff */
[----:B------:R-:W-:Y:S02]  /*1a80*/  ISETP.GE.AND P2, PT, R27, UR5, PT ;  /* 0x000000051b007c0c */ /* 0x000fe4000bf46270 */
[----:B------:R-:W-:Y:S02]  /*1a90*/  IADD3 R27, PT, PT, R16, 0x3, RZ ;  /* 0x00000003101b7810 */ /* 0x000fe40007ffe0ff */
[----:B------:R-:W-:Y:S02]  /*1aa0*/  LEA.HI.X R13, R13, UR7, R26, 0x2, P4 ;  /* 0x000000070d0d7c11 */ /* 0x000fe4000a0f141a */
[----:B------:R-:W-:-:S02]  /*1ab0*/  ISETP.GE.OR P4, PT, R17, UR10, P2 ;  /* 0x0000000a11007c0c */ /* 0x000fc40009786670 */
[----:B------:R-:W-:Y:S01]  /*1ac0*/  ISETP.GE.AND P1, PT, R27, UR5, PT ;  /* 0x000000051b007c0c */ /* 0x000fe2000bf26270 */
[----:B------:R-:W-:Y:S01]  /*1ad0*/  @!P6 STG.E desc[UR8][R12.64+0x4], R23 ;  /* 0x000004170c00e986 */ /* 0x000fe2000c101908 */
[----:B------:R-:W-:Y:S02]  /*1ae0*/  IADD3 R25, PT, PT, R25, UR5, RZ ;  /* 0x0000000519197c10 */ /* 0x000fe4000fffe0ff */
[C---:B------:R-:W-:Y:S01]  /*1af0*/  ISETP.GE.OR P6, PT, R17.reuse, UR10, P1 ;  /* 0x0000000a11007c0c */ /* 0x040fe20008fc6670 */
[----:B------:R-:W-:Y:S01]  /*1b00*/  VIADD R17, R17, 0x3 ;  /* 0x0000000311117836 */ /* 0x000fe20000000000 */
[----:B------:R-:W-:-:S05]  /*1b10*/  @!P5 IADD3 R27, PT, PT, R16, R25, RZ ;  /* 0x00000019101bd210 */ /* 0x000fca0007ffe0ff */
[----:B------:R-:W-:Y:S01]  /*1b20*/  @!P4 STG.E desc[UR8][R12.64+0x8], R22 ;  /* 0x000008160c00c986 */ /* 0x000fe2000c101908 */
[----:B------:R-:W-:Y:S01]  /*1b30*/  ISETP.GE.OR P4, PT, R28, UR10, P0 ;  /* 0x0000000a1c007c0c */ /* 0x000fe20008786670 */
[----:B-1----:R-:W-:Y:S01]  /*1b40*/  @!P5 IMAD.WIDE R26, R27, 0x4, R14 ;  /* 0x000000041b1ad825 */ /* 0x002fe200078e020e */
[----:B------:R-:W-:-:S03]  /*1b50*/  ISETP.GE.OR P0, PT, R17, UR10, P0 ;  /* 0x0000000a11007c0c */ /* 0x000fc60008706670 */
[----:B------:R1:W-:Y:S01]  /*1b60*/  @!P6 STG.E desc[UR8][R12.64+0xc], R21 ;  /* 0x00000c150c00e986 */ /* 0x0003e2000c101908 */
[----:B0-----:R-:W-:-:S03]  /*1b70*/  IADD3 R19, P6, PT, R16, R25, RZ ;  /* 0x0000001910137210 */ /* 0x001fc60007fde0ff */
[----:B------:R0:W-:Y:S01]  /*1b80*/  @!P5 STG.E desc[UR8][R26.64], R20 ;  /* 0x000000141a00d986 */ /* 0x0001e2000c101908 */
[----:B------:R-:W-:Y:S02]  /*1b90*/  ISETP.GE.OR P5, PT, R29, UR10, P3 ;  /* 0x0000000a1d007c0c */ /* 0x000fe40009fa6670 */
[----:B------:R-:W-:Y:S01]  /*1ba0*/  LEA.HI.X.SX32 R24, R25, RZ, 0x1, P6 ;  /* 0x000000ff19187211 */ /* 0x000fe200030f0eff */
[----:B------:R-:W0:Y:S01]  /*1bb0*/  @!P4 LDC.64 R14, c[0x0][0x390] ;  /* 0x0000e400ff0ecb82 */ /* 0x000e220000000a00 */
[----:B------:R-:W-:Y:S02]  /*1bc0*/  LEA R18, P6, R19, UR6, 0x2 ;  /* 0x0000000613127c11 */ /* 0x000fe4000f8c10ff */
[----:B------:R-:W-:Y:S02]  /*1bd0*/  IADD3 R25, PT, PT, R25, UR5, RZ ;  /* 0x0000000519197c10 */ /* 0x000fe4000fffe0ff */
[----:B------:R-:W-:Y:S02]  /*1be0*/  LEA.HI.X R19, R19, UR7, R24, 0x2, P6 ;  /* 0x0000000713137c11 */ /* 0x000fe4000b0f1418 */
[C---:B------:R-:W-:Y:S01]  /*1bf0*/  ISETP.GE.OR P6, PT, R29.reuse, UR10, P2 ;  /* 0x0000000a1d007c0c */ /* 0x040fe200097c6670 */
[----:B-1----:R-:W1:Y:S01]  /*1c00*/  @!P0 LDC.64 R12, c[0x0][0x390] ;  /* 0x0000e400ff0c8b82 */ /* 0x002e620000000a00 */
[----:B------:R-:W-:Y:S01]  /*1c10*/  @!P4 IADD3 R21, PT, PT, R16, R25, RZ ;  /* 0x000000191015c210 */ /* 0x000fe20007ffe0ff */
[----:B------:R2:W-:Y:S01]  /*1c20*/  @!P5 STG.E desc[UR8][R18.64+0x4], R11 ;  /* 0x0000040b1200d986 */ /* 0x0005e2000c101908 */
[----:B------:R-:W-:-:S09]  /*1c30*/  ISETP.GE.OR P5, PT, R29, UR10, P1 ;  /* 0x0000000a1d007c0c */ /* 0x000fd20008fa6670 */
[----:B------:R-:W-:Y:S01]  /*1c40*/  @!P6 STG.E desc[UR8][R18.64+0x8], R10 ;  /* 0x0000080a1200e986 */ /* 0x000fe2000c101908 */
[----:B------:R-:W-:-:S03]  /*1c50*/  IADD3 R22, P6, PT, R16, R25, RZ ;  /* 0x0000001910167210 */ /* 0x000fc60007fde0ff */
[----:B------:R3:W-:Y:S01]  /*1c60*/  @!P5 STG.E desc[UR8][R18.64+0xc], R9 ;  /* 0x00000c091200d986 */ /* 0x0007e2000c101908 */
[----:B------:R-:W-:Y:S01]  /*1c70*/  ISETP.GE.OR P5, PT, R28, UR10, P3 ;  /* 0x0000000a1c007c0c */ /* 0x000fe20009fa6670 */
[----:B0-----:R-:W-:Y:S01]  /*1c80*/  @!P4 IMAD.WIDE R20, R21, 0x4, R14 ;  /* 0x000000041514c825 */ /* 0x001fe200078e020e */
[C---:B------:R-:W-:Y:S02]  /*1c90*/  LEA.HI.X.SX32 R15, R25.reuse, RZ, 0x1, P6 ;  /* 0x000000ff190f7211 */ /* 0x040fe400030f0eff */
[C---:B------:R-:W-:Y:S02]  /*1ca0*/  LEA R14, P6, R22.reuse, UR6, 0x2 ;  /* 0x00000006160e7c11 */ /* 0x040fe4000f8c10ff */
[----:B------:R-:W-:Y:S01]  /*1cb0*/  IADD3 R25, PT, PT, R25, UR5, RZ ;  /* 0x0000000519197c10 */ /* 0x000fe2000fffe0ff */
[----:B------:R0:W-:Y:S01]  /*1cc0*/  @!P4 STG.E desc[UR8][R20.64], R0 ;  /* 0x000000001400c986 */ /* 0x0001e2000c101908 */
[----:B------:R-:W-:Y:S02]  /*1cd0*/  LEA.HI.X R15, R22, UR7, R15, 0x2, P6 ;  /* 0x00000007160f7c11 */ /* 0x000fe4000b0f140f */
[----:B------:R-:W-:-:S02]  /*1ce0*/  ISETP.GE.OR P4, PT, R28, UR10, P2 ;  /* 0x0000000a1c007c0c */ /* 0x000fc40009786670 */
[----:B------:R-:W-:Y:S01]  /*1cf0*/  ISETP.GE.OR P6, PT, R28, UR10, P1 ;  /* 0x0000000a1c007c0c */ /* 0x000fe20008fc6670 */
[----:B------:R0:W-:Y:S01]  /*1d00*/  @!P5 STG.E desc[UR8][R14.64+0x4], R2 ;  /* 0x000004020e00d986 */ /* 0x0001e2000c101908 */
[CC--:B--2---:R-:W-:Y:S02]  /*1d10*/  IADD3 R11, P5, PT, R16.reuse, R25.reuse, RZ ;  /* 0x00000019100b7210 */ /* 0x0c4fe40007fbe0ff */
[C---:B------:R-:W-:Y:S02]  /*1d20*/  ISETP.GE.OR P3, PT, R17.reuse, UR10, P3 ;  /* 0x0000000a11007c0c */ /* 0x040fe40009f66670 */
[C---:B------:R-:W-:Y:S02]  /*1d30*/  ISETP.GE.OR P2, PT, R17.reuse, UR10, P2 ;  /* 0x0000000a11007c0c */ /* 0x040fe40009746670 */
[----:B------:R-:W-:Y:S02]  /*1d40*/  ISETP.GE.OR P1, PT, R17, UR10, P1 ;  /* 0x0000000a11007c0c */ /* 0x000fe40008f26670 */
[----:B---3--:R-:W-:Y:S01]  /*1d50*/  @!P0 IADD3 R9, PT, PT, R16, R25, RZ ;  /* 0x0000001910098210 */ /* 0x008fe20007ffe0ff */
[----:B------:R0:W-:Y:S01]  /*1d60*/  @!P4 STG.E desc[UR8][R14.64+0x8], R3 ;  /* 0x000008030e00c986 */ /* 0x0001e2000c101908 */
[----:B------:R-:W-:-:S02]  /*1d70*/  LEA.HI.X.SX32 R16, R25, RZ, 0x1, P5 ;  /* 0x000000ff19107211 */ /* 0x000fc400028f0eff */
[----:B------:R-:W-:Y:S01]  /*1d80*/  LEA R10, P5, R11, UR6, 0x2 ;  /* 0x000000060b0a7c11 */ /* 0x000fe2000f8a10ff */
[----:B-1----:R-:W-:Y:S01]  /*1d90*/  @!P0 IMAD.WIDE R12, R9, 0x4, R12 ;  /* 0x00000004090c8825 */ /* 0x002fe200078e020c */
[----:B------:R0:W-:Y:S02]  /*1da0*/  @!P6 STG.E desc[UR8][R14.64+0xc], R4 ;  /* 0x00000c040e00e986 */ /* 0x0001e4000c101908 */
[----:B------:R-:W-:Y:S02]  /*1db0*/  LEA.HI.X R11, R11, UR7, R16, 0x2, P5 ;  /* 0x000000070b0b7c11 */ /* 0x000fe4000a8f1410 */
[----:B------:R0:W-:Y:S04]  /*1dc0*/  @!P0 STG.E desc[UR8][R12.64], R5 ;  /* 0x000000050c008986 */ /* 0x0001e8000c101908 */
[----:B------:R0:W-:Y:S04]  /*1dd0*/  @!P3 STG.E desc[UR8][R10.64+0x4], R6 ;  /* 0x000004060a00b986 */ /* 0x0001e8000c101908 */
[----:B------:R0:W-:Y:S01]  /*1de0*/  @!P2 STG.E desc[UR8][R10.64+0x8], R7 ;  /* 0x000008070a00a986 */ /* 0x0001e2000c101908 */
[----:B------:R-:W-:Y:S05]  /*1df0*/  @P1 EXIT ;  /* 0x000000000000194d */ /* 0x000fea0003800000 */
[----:B------:R-:W-:Y:S01]  /*1e00*/  STG.E desc[UR8][R10.64+0xc], R8 ;  /* 0x00000c080a007986 */ /* 0x000fe2000c101908 */
[----:B------:R-:W-:Y:S05]  /*1e10*/  EXIT ;  /* 0x000000000000794d */ /* 0x000fea0003800000 */
.L_x_6:
[----:B------:R-:W-:-:S00]  /*1e20*/  BRA `(.L_x_6) ;  /* 0xfffffffc00fc7947 */ /* 0x000fc0000383ffff */
[----:B------:R-:W-:-:S00]  /*1e30*/  NOP ;  /* 0x0000000000007918 */ /* 0x000fc00000000000 */
        /* <DEDUP_REMOVED lines=12> */
.L_x_18:


//--------------------- .text._Z27matrix_mul_shared_optimizedPfS_S_iii --------------------------
	.section	.text._Z27matrix_mul_shared_optimizedPfS_S_iii,"ax",@progbits
	.align	128
        .global         _Z27matrix_mul_shared_optimizedPfS_S_iii
        .type           _Z27matrix_mul_shared_optimizedPfS_S_iii,@function
        .size           _Z27matrix_mul_shared_optimizedPfS_S_iii,(.L_x_19 - _Z27matrix_mul_shared_optimizedPfS_S_iii)
        .other          _Z27matrix_mul_shared_optimizedPfS_S_iii,@"STO_CUDA_ENTRY STV_DEFAULT"
_Z27matrix_mul_shared_optimizedPfS_S_iii:
.text._Z27matrix_mul_shared_optimizedPfS_S_iii:
[----:B------:R-:W-:Y:S01]  /*0000*/  LDC R1, c[0x0][0x37c] ;  /* 0x0000df00ff017b82 */ /* 0x000fe20000000800 */
[----:B------:R-:W0:Y:S01]  /*0010*/  S2R R4, SR_CTAID.Y ;  /* 0x0000000000047919 */ /* 0x000e220000002600 */
[----:B------:R-:W1:Y:S01]  /*0020*/  LDCU UR5, c[0x0][0x39c] ;  /* 0x00007380ff0577ac */ /* 0x000e620008000800 */
[----:B------:R-:W-:Y:S01]  /*0030*/  HFMA2 R18, -RZ, RZ, 0, 0 ;  /* 0x00000000ff127431 */ /* 0x000fe200000001ff */
[----:B------:R-:W0:Y:S01]  /*0040*/  S2R R0, SR_TID.Y ;  /* 0x0000000000007919 */ /* 0x000e220000002200 */
[----:B------:R-:W2:Y:S01]  /*0050*/  LDCU UR9, c[0x0][0x3a0] ;  /* 0x00007400ff0977ac */ /* 0x000ea20008000800 */
[----:B------:R-:W3:Y:S01]  /*0060*/  S2R R15, SR_CTAID.X ;  /* 0x00000000000f7919 */ /* 0x000ee20000002500 */
[----:B------:R-:W4:Y:S01]  /*0070*/  LDCU.64 UR6, c[0x0][0x358] ;  /* 0x00006b00ff0677ac */ /* 0x000f220008000a00 */
[----:B------:R-:W3:Y:S01]  /*0080*/  S2R R13, SR_TID.X ;  /* 0x00000000000d7919 */ /* 0x000ee20000002100 */
[----:B-1----:R-:W-:Y:S01]  /*0090*/  UISETP.GE.AND UP0, UPT, UR5, 0x1, UPT ;  /* 0x000000010500788c */ /* 0x002fe2000bf06270 */
[----:B0-----:R-:W-:-:S02]  /*00a0*/  LEA R4, R4, R0, 0x5 ;  /* 0x0000000004047211 */ /* 0x001fc400078e28ff */
[----:B---3--:R-:W-:-:S06]  /*00b0*/  LEA R5, R15, R13, 0x5 ;  /* 0x0000000d0f057211 */ /* 0x008fcc00078e28ff */
[----:B--2-4-:R-:W-:Y:S05]  /*00c0*/  BRA.U !UP0, `(.L_x_7) ;  /* 0x0000000908287547 */ /* 0x014fea000b800000 */
[----:B------:R-:W0:Y:S01]  /*00d0*/  S2R R11, SR_CgaCtaId ;  /* 0x00000000000b7919 */ /* 0x000e220000008800 */
[----:B------:R-:W1:Y:S01]  /*00e0*/  LDCU UR8, c[0x0][0x3a0] ;  /* 0x00007400ff0877ac */ /* 0x000e620008000800 */
[----:B------:R-:W2:Y:S01]  /*00f0*/  LDC R7, c[0x0][0x3a0] ;  /* 0x0000e800ff077b82 */ /* 0x000ea20000000800 */
[----:B------:R-:W-:Y:S01]  /*0100*/  MOV R6, 0x400 ;  /* 0x0000040000067802 */ /* 0x000fe20000000f00 */
[----:B------:R-:W-:Y:S01]  /*0110*/  UIADD3 UR4, UPT, UPT, UR5, 0x1f, URZ ;  /* 0x0000001f05047890 */ /* 0x000fe2000fffe0ff */
[----:B------:R-:W-:Y:S01]  /*0120*/  MOV R18, RZ ;  /* 0x000000ff00127202 */ /* 0x000fe20000000f00 */
[----:B------:R-:W3:Y:S01]  /*0130*/  LDCU.64 UR10, c[0x0][0x398] ;  /* 0x00007300ff0a77ac */ /* 0x000ee20008000a00 */
[----:B------:R-:W-:-:S03]  /*0140*/  IADD3 R8, PT, PT, R6, 0x1080, RZ ;  /* 0x0000108006087810 */ /* 0x000fc60007ffe0ff */
[----:B------:R-:W4:Y:S01]  /*0150*/  LDC.64 R2, c[0x0][0x380] ;  /* 0x0000e000ff027b82 */ /* 0x000f220000000a00 */
[----:B------:R-:W-:-:S04]  /*0160*/  USHF.R.U32.HI UR4, URZ, 0x5, UR4 ;  /* 0x00000005ff047899 */ /* 0x000fc80008011604 */
[----:B------:R-:W-:Y:S01]  /*0170*/  UIADD3 UR4, UPT, UPT, -UR4, URZ, URZ ;  /* 0x000000ff04047290 */ /* 0x000fe2000fffe1ff */
[----:B-1----:R-:W-:Y:S01]  /*0180*/  IMAD R10, R0, UR8, R13 ;  /* 0x00000008000a7c24 */ /* 0x002fe2000f8e020d */
[C---:B0-----:R-:W-:Y:S02]  /*0190*/  LEA R9, R11.reuse, R6, 0x18 ;  /* 0x000000060b097211 */ /* 0x041fe400078ec0ff */
[----:B------:R-:W-:-:S03]  /*01a0*/  LEA R6, R11, R8, 0x18 ;  /* 0x000000080b067211 */ /* 0x000fc600078ec0ff */
[----:B------:R-:W-:Y:S01]  /*01b0*/  IMAD R8, R0, 0x84, R9 ;  /* 0x0000008400087824 */ /* 0x000fe200078e0209 */
[----:B------:R-:W-:Y:S01]  /*01c0*/  LEA R11, R13, R6, 0x2 ;  /* 0x000000060d0b7211 */ /* 0x000fe200078e10ff */
[----:B------:R-:W-:Y:S01]  /*01d0*/  IMAD R9, R4, UR5, R13 ;  /* 0x0000000504097c24 */ /* 0x000fe2000f8e020d */
[----:B------:R-:W-:Y:S02]  /*01e0*/  LEA R6, R15, R10, 0x5 ;  /* 0x0000000a0f067211 */ /* 0x000fe400078e28ff */
[----:B------:R-:W-:Y:S01]  /*01f0*/  LEA R12, R13, R8, 0x2 ;  /* 0x000000080d0c7211 */ /* 0x000fe200078e10ff */
[----:B---3--:R-:W-:-:S07]  /*0200*/  IMAD R10, R0, 0x84, R11 ;  /* 0x00000084000a7824 */ /* 0x008fce00078e020b */
.L_x_8:
[----:B------:R-:W-:Y:S01]  /*0210*/  ISETP.GE.AND P0, PT, R0, UR11, PT ;  /* 0x0000000b00007c0c */ /* 0x000fe2000bf06270 */
[----:B------:R-:W-:Y:S01]  /*0220*/  HFMA2 R21, -RZ, RZ, 0, 0 ;  /* 0x00000000ff157431 */ /* 0x000fe200000001ff */
[----:B------:R-:W-:Y:S01]  /*0230*/  ISETP.GE.AND P1, PT, R13, UR11, PT ;  /* 0x0000000b0d007c0c */ /* 0x000fe2000bf26270 */
[----:B----4-:R-:W-:Y:S01]  /*0240*/  IMAD.WIDE R14, R9, 0x4, R2 ;  /* 0x00000004090e7825 */ /* 0x010fe200078e0202 */
[----:B--2---:R-:W-:Y:S02]  /*0250*/  ISETP.GE.OR P0, PT, R5, R7, P0 ;  /* 0x000000070500720c */ /* 0x004fe40000706670 */
[----:B------:R-:W-:Y:S02]  /*0260*/  ISETP.GE.OR P1, PT, R4, UR10, P1 ;  /* 0x0000000a04007c0c */ /* 0x000fe40008f26670 */
[----:B------:R-:W-:-:S09]  /*0270*/  MOV R19, RZ ;  /* 0x000000ff00137202 */ /* 0x000fd20000000f00 */
[----:B------:R-:W0:Y:S02]  /*0280*/  @!P0 LDC.64 R16, c[0x0][0x388] ;  /* 0x0000e200ff108b82 */ /* 0x000e240000000a00 */
[----:B------:R-:W2:Y:S01]  /*0290*/  @!P1 LDG.E R19, desc[UR6][R14.64] ;  /* 0x000000060e139981 */ /* 0x000ea2000c1e1900 */
[----:B0-----:R-:W-:-:S05]  /*02a0*/  @!P0 IMAD.WIDE R16, R6, 0x4, R16 ;  /* 0x0000000406108825 */ /* 0x001fca00078e0210 */
[----:B------:R-:W3:Y:S04]  /*02b0*/  @!P0 LDG.E R21, desc[UR6][R16.64] ;  /* 0x0000000610158981 */ /* 0x000ee8000c1e1900 */
[----:B--2---:R-:W-:Y:S04]  /*02c0*/  STS [R12], R19 ;  /* 0x000000130c007388 */ /* 0x004fe80000000800 */
[----:B---3--:R-:W-:Y:S01]  /*02d0*/  STS [R10], R21 ;  /* 0x000000150a007388 */ /* 0x008fe20000000800 */
[----:B------:R-:W-:Y:S06]  /*02e0*/  BAR.SYNC.DEFER_BLOCKING 0x0 ;  /* 0x0000000000007b1d */ /* 0x000fec0000010000 */
[----:B------:R-:W-:Y:S04]  /*02f0*/  LDS R23, [R8] ;  /* 0x0000000008177984 */ /* 0x000fe80000000800 */
[----:B------:R-:W0:Y:S04]  /*0300*/  LDS R20, [R11] ;  /* 0x000000000b147984 */ /* 0x000e280000000800 */
[----:B------:R-:W-:Y:S04]  /*0310*/  LDS R27, [R8+0x4] ;  /* 0x00000400081b7984 */ /* 0x000fe80000000800 */
[----:B------:R-:W1:Y:S04]  /*0320*/  LDS R26, [R11+0x84] ;  /* 0x000084000b1a7984 */ /* 0x000e680000000800 */
[----:B------:R-:W-:Y:S04]  /*0330*/  LDS R24, [R8+0x8] ;  /* 0x0000080008187984 */ /* 0x000fe80000000800 */
[----:B------:R-:W2:Y:S04]  /*0340*/  LDS R25, [R11+0x108] ;  /* 0x000108000b197984 */ /* 0x000ea80000000800 */
[----:B------:R-:W-:Y:S04]  /*0350*/  LDS R14, [R8+0xc] ;  /* 0x00000c00080e7984 */ /* 0x000fe80000000800 */
[----:B------:R-:W3:Y:S04]  /*0360*/  LDS R15, [R11+0x18c] ;  /* 0x00018c000b0f7984 */ /* 0x000ee80000000800 */
[----:B------:R-:W-:Y:S04]  /*0370*/  LDS R16, [R8+0x10] ;  /* 0x0000100008107984 */ /* 0x000fe80000000800 */
[----:B------:R-:W4:Y:S04]  /*0380*/  LDS R17, [R11+0x210] ;  /* 0x000210000b117984 */ /* 0x000f280000000800 */
[----:B------:R-:W-:Y:S01]  /*0390*/  LDS R22, [R8+0x14] ;  /* 0x0000140008167984 */ /* 0x000fe20000000800 */
[----:B0-----:R-:W-:-:S03]  /*03a0*/  FFMA R20, R23, R20, R18 ;  /* 0x0000001417147223 */ /* 0x001fc60000000012 */
[----:B------:R-:W-:Y:S04]  /*03b0*/  LDS R19, [R11+0x318] ;  /* 0x000318000b137984 */ /* 0x000fe80000000800 */
[----:B------:R-:W0:Y:S04]  /*03c0*/  LDS R23, [R11+0x294] ;  /* 0x000294000b177984 */ /* 0x000e280000000800 */
[----:B------:R-:W5:Y:S01]  /*03d0*/  LDS R18, [R8+0x18] ;  /* 0x0000180008127984 */ /* 0x000f620000000800 */
[----:B-1----:R-:W-:-:S03]  /*03e0*/  FFMA R27, R27, R26, R20 ;  /* 0x0000001a1b1b7223 */ /* 0x002fc60000000014 */
[----:B------:R-:W-:Y:S04]  /*03f0*/  LDS R20, [R8+0x1c] ;  /* 0x00001c0008147984 */ /* 0x000fe80000000800 */
[----:B------:R-:W1:Y:S01]  /*0400*/  LDS R21, [R11+0x39c] ;  /* 0x00039c000b157984 */ /* 0x000e620000000800 */
[----:B--2---:R-:W-:-:S03]  /*0410*/  FFMA R25, R24, R25, R27 ;  /* 0x0000001918197223 */ /* 0x004fc6000000001b */
[----:B------:R-:W-:Y:S01]  /*0420*/  LDS R24, [R8+0x24] ;  /* 0x0000240008187984 */ /* 0x000fe20000000800 */
[----:B---3--:R-:W-:-:S03]  /*0430*/  FFMA R25, R14, R15, R25 ;  /* 0x0000000f0e197223 */ /* 0x008fc60000000019 */
[----:B------:R-:W-:Y:S04]  /*0440*/  LDS R14, [R8+0x20] ;  /* 0x00002000080e7984 */ /* 0x000fe80000000800 */
[----:B------:R-:W2:Y:S01]  /*0450*/  LDS R15, [R11+0x420] ;  /* 0x000420000b0f7984 */ /* 0x000ea20000000800 */
[----:B----4-:R-:W-:-:S03]  /*0460*/  FFMA R17, R16, R17, R25 ;  /* 0x0000001110117223 */ /* 0x010fc60000000019 */
[----:B------:R-:W3:Y:S04]  /*0470*/  LDS R25, [R11+0x4a4] ;  /* 0x0004a4000b197984 */ /* 0x000ee80000000800 */
[----:B------:R-:W-:Y:S01]  /*0480*/  LDS R16, [R8+0x28] ;  /* 0x0000280008107984 */ /* 0x000fe20000000800 */
[----:B0-----:R-:W-:-:S03]  /*0490*/  FFMA R23, R22, R23, R17 ;  /* 0x0000001716177223 */ /* 0x001fc60000000011 */
[----:B------:R-:W0:Y:S01]  /*04a0*/  LDS R17, [R11+0x528] ;  /* 0x000528000b117984 */ /* 0x000e220000000800 */
[----:B-----5:R-:W-:-:S03]  /*04b0*/  FFMA R23, R18, R19, R23 ;  /* 0x0000001312177223 */ /* 0x020fc60000000017 */
[----:B------:R-:W-:Y:S04]  /*04c0*/  LDS R18, [R8+0x2c] ;  /* 0x00002c0008127984 */ /* 0x000fe80000000800 */
[----:B------:R-:W4:Y:S01]  /*04d0*/  LDS R19, [R11+0x5ac] ;  /* 0x0005ac000b137984 */ /* 0x000f220000000800 */
[----:B-1----:R-:W-:-:S03]  /*04e0*/  FFMA R27, R20, R21, R23 ;  /* 0x00000015141b7223 */ /* 0x002fc60000000017 */
[----:B------:R-:W-:Y:S04]  /*04f0*/  LDS R20, [R8+0x30] ;  /* 0x0000300008147984 */ /* 0x000fe80000000800 */
[----:B------:R-:W1:Y:S04]  /*0500*/  LDS R21, [R11+0x630] ;  /* 0x000630000b157984 */ /* 0x000e680000000800 */
[----:B------:R-:W-:Y:S04]  /*0510*/  LDS R22, [R8+0x34] ;  /* 0x0000340008167984 */ /* 0x000fe80000000800 */
[----:B------:R-:W5:Y:S01]  /*0520*/  LDS R23, [R11+0x6b4] ;  /* 0x0006b4000b177984 */ /* 0x000f620000000800 */
[----:B--2---:R-:W-:-:S03]  /*0530*/  FFMA R15, R14, R15, R27 ;  /* 0x0000000f0e0f7223 */ /* 0x004fc6000000001b */
[----:B------:R-:W-:Y:S01]  /*0540*/  LDS R14, [R8+0x38] ;  /* 0x00003800080e7984 */ /* 0x000fe20000000800 */
[----:B---3--:R-:W-:-:S03]  /*0550*/  FFMA R25, R24, R25, R15 ;  /* 0x0000001918197223 */ /* 0x008fc6000000000f */
[----:B------:R-:W2:Y:S04]  /*0560*/  LDS R15, [R11+0x738] ;  /* 0x000738000b0f7984 */ /* 0x000ea80000000800 */
[----:B------:R-:W-:Y:S01]  /*0570*/  LDS R24, [R8+0x48] ;  /* 0x0000480008187984 */ /* 0x000fe20000000800 */
[----:B0-----:R-:W-:-:S03]  /*0580*/  FFMA R25, R16, R17, R25 ;  /* 0x0000001110197223 */ /* 0x001fc60000000019 */
[----:B------:R-:W-:Y:S04]  /*0590*/  LDS R16, [R8+0x3c] ;  /* 0x00003c0008107984 */ /* 0x000fe80000000800 */
[----:B------:R-:W0:Y:S01]  /*05a0*/  LDS R17, [R11+0x7bc] ;  /* 0x0007bc000b117984 */ /* 0x000e220000000800 */
[----:B----4-:R-:W-:-:S03]  /*05b0*/  FFMA R25, R18, R19, R25 ;  /* 0x0000001312197223 */ /* 0x010fc60000000019 */
[----:B------:R-:W-:Y:S04]  /*05c0*/  LDS R18, [R8+0x40] ;  /* 0x0000400008127984 */ /* 0x000fe80000000800 */
[----:B------:R-:W3:Y:S01]  /*05d0*/  LDS R19, [R11+0x840] ;  /* 0x000840000b137984 */ /* 0x000ee20000000800 */
[----:B-1----:R-:W-:-:S03]  /*05e0*/  FFMA R25, R20, R21, R25 ;  /* 0x0000001514197223 */ /* 0x002fc60000000019 */
[----:B------:R-:W-:Y:S04]  /*05f0*/  LDS R20, [R8+0x44] ;  /* 0x0000440008147984 */ /* 0x000fe80000000800 */
[----:B------:R-:W1:Y:S01]  /*0600*/  LDS R21, [R11+0x8c4] ;  /* 0x0008c4000b157984 */ /* 0x000e620000000800 */
[----:B-----5:R-:W-:-:S03]  /*0610*/  FFMA R27, R22, R23, R25 ;  /* 0x00000017161b7223 */ /* 0x020fc60000000019 */
[----:B------:R-:W4:Y:S04]  /*0620*/  LDS R25, [R11+0x948] ;  /* 0x000948000b197984 */ /* 0x000f280000000800 */
[----:B------:R-:W-:Y:S04]  /*0630*/  LDS R22, [R8+0x4c] ;  /* 0x00004c0008167984 */ /* 0x000fe80000000800 */
[----:B------:R-:W5:Y:S01]  /*0640*/  LDS R23, [R11+0x9cc] ;  /* 0x0009cc000b177984 */ /* 0x000f620000000800 */
[----:B--2---:R-:W-:-:S03]  /*0650*/  FFMA R15, R14, R15, R27 ;  /* 0x0000000f0e0f7223 */ /* 0x004fc6000000001b */
[----:B------:R-:W-:Y:S01]  /*0660*/  LDS R14, [R8+0x50] ;  /* 0x00005000080e7984 */ /* 0x000fe20000000800 */
[----:B0-----:R-:W-:-:S03]  /*0670*/  FFMA R17, R16, R17, R15 ;  /* 0x0000001110117223 */ /* 0x001fc6000000000f */
[----:B------:R-:W0:Y:S04]  /*0680*/  LDS R15, [R11+0xa50] ;  /* 0x000a50000b0f7984 */ /* 0x000e280000000800 */
[----:B------:R-:W-:Y:S01]  /*0690*/  LDS R16, [R8+0x54] ;  /* 0x0000540008107984 */ /* 0x000fe20000000800 */
[----:B---3--:R-:W-:-:S03]  /*06a0*/  FFMA R19, R18, R19, R17 ;  /* 0x0000001312137223 */ /* 0x008fc60000000011 */
[----:B------:R-:W2:Y:S04]  /*06b0*/  LDS R17, [R11+0xad4] ;  /* 0x000ad4000b117984 */ /* 0x000ea80000000800 */
[----:B------:R-:W-:Y:S01]  /*06c0*/  LDS R18, [R8+0x58] ;  /* 0x0000580008127984 */ /* 0x000fe20000000800 */
[----:B-1----:R-:W-:-:S03]  /*06d0*/  FFMA R21, R20, R21, R19 ;  /* 0x0000001514157223 */ /* 0x002fc60000000013 */
[----:B------:R-:W1:Y:S01]  /*06e0*/  LDS R19, [R11+0xb58] ;  /* 0x000b58000b137984 */ /* 0x000e620000000800 */
[----:B----4-:R-:W-:-:S03]  /*06f0*/  FFMA R25, R24, R25, R21 ;  /* 0x0000001918197223 */ /* 0x010fc60000000015 */
[----:B------:R-:W-:Y:S04]  /*0700*/  LDS R20, [R8+0x5c] ;  /* 0x00005c0008147984 */ /* 0x000fe80000000800 */
[----:B------:R-:W3:Y:S01]  /*0710*/  LDS R21, [R11+0xbdc] ;  /* 0x000bdc000b157984 */ /* 0x000ee20000000800 */
[----:B-----5:R-:W-:-:S03]  /*0720*/  FFMA R27, R22, R23, R25 ;  /* 0x00000017161b7223 */ /* 0x020fc60000000019 */
[----:B------:R-:W-:Y:S04]  /*0730*/  LDS R24, [R8+0x60] ;  /* 0x0000600008187984 */ /* 0x000fe80000000800 */
[----:B------:R-:W4:Y:S04]  /*0740*/  LDS R25, [R11+0xc60] ;  /* 0x000c60000b197984 */ /* 0x000f280000000800 */
[----:B------:R-:W-:Y:S04]  /*0750*/  LDS R23, [R8+0x64] ;  /* 0x0000640008177984 */ /* 0x000fe80000000800 */
[----:B------:R-:W5:Y:S01]  /*0760*/  LDS R22, [R11+0xce4] ;  /* 0x000ce4000b167984 */ /* 0x000f620000000800 */
[----:B0-----:R-:W-:-:S03]  /*0770*/  FFMA R15, R14, R15, R27 ;  /* 0x0000000f0e0f7223 */ /* 0x001fc6000000001b */
[----:B------:R-:W-:Y:S01]  /*0780*/  LDS R14, [R8+0x68] ;  /* 0x00006800080e7984 */ /* 0x000fe20000000800 */
[----:B--2---:R-:W-:-:S03]  /*0790*/  FFMA R17, R16, R17, R15 ;  /* 0x0000001110117223 */ /* 0x004fc6000000000f */
[----:B------:R-:W0:Y:S04]  /*07a0*/  LDS R15, [R11+0xd68] ;  /* 0x000d68000b0f7984 */ /* 0x000e280000000800 */
[----:B------:R-:W-:Y:S01]  /*07b0*/  LDS R16, [R8+0x6c] ;  /* 0x00006c0008107984 */ /* 0x000fe20000000800 */
[----:B-1----:R-:W-:-:S03]  /*07c0*/  FFMA R19, R18, R19, R17 ;  /* 0x0000001312137223 */ /* 0x002fc60000000011 */
[----:B------:R-:W1:Y:S04]  /*07d0*/  LDS R17, [R11+0xdec] ;  /* 0x000dec000b117984 */ /* 0x000e680000000800 */
[----:B------:R-:W-:Y:S01]  /*07e0*/  LDS R18, [R8+0x70] ;  /* 0x0000700008127984 */ /* 0x000fe20000000800 */
[----:B---3--:R-:W-:-:S03]  /*07f0*/  FFMA R21, R20, R21, R19 ;  /* 0x0000001514157223 */ /* 0x008fc60000000013 */
[----:B------:R-:W2:Y:S04]  /*0800*/  LDS R19, [R11+0xe70] ;  /* 0x000e70000b137984 */ /* 0x000ea80000000800 */
[----:B------:R-:W-:Y:S01]  /*0810*/  LDS R20, [R8+0x74] ;  /* 0x0000740008147984 */ /* 0x000fe20000000800 */
[----:B----4-:R-:W-:-:S03]  /*0820*/  FFMA R24, R24, R25, R21 ;  /* 0x0000001918187223 */ /* 0x010fc60000000015 */
[----:B------:R-:W3:Y:S04]  /*0830*/  LDS R21, [R11+0xef4] ;  /* 0x000ef4000b157984 */ /* 0x000ee80000000800 */
[----:B------:R-:W-:Y:S01]  /*0840*/  LDS R25, [R11+0xf78] ;  /* 0x000f78000b197984 */ /* 0x000fe20000000800 */
[----:B-----5:R-:W-:-:S03]  /*0850*/  FFMA R27, R23, R22, R24 ;  /* 0x00000016171b7223 */ /* 0x020fc60000000018 */
[----:B------:R-:W4:Y:S04]  /*0860*/  LDS R24, [R8+0x78] ;  /* 0x0000780008187984 */ /* 0x000f280000000800 */
[----:B------:R-:W-:Y:S04]  /*0870*/  LDS R22, [R8+0x7c] ;  /* 0x00007c0008167984 */ /* 0x000fe80000000800 */
[----:B------:R-:W5:Y:S01]  /*0880*/  LDS R23, [R11+0xffc] ;  /* 0x000ffc000b177984 */ /* 0x000f620000000800 */
[----:B0-----:R-:W-:Y:S01]  /*0890*/  FFMA R15, R14, R15, R27 ;  /* 0x0000000f0e0f7223 */ /* 0x001fe2000000001b */
[----:B------:R-:W-:-:S03]  /*08a0*/  UIADD3 UR4, UPT, UPT, UR4, 0x1, URZ ;  /* 0x0000000104047890 */ /* 0x000fc6000fffe0ff */
[----:B-1----:R-:W-:Y:S01]  /*08b0*/  FFMA R15, R16, R17, R15 ;  /* 0x00000011100f7223 */ /* 0x002fe2000000000f */
[----:B------:R-:W-:-:S03]  /*08c0*/  UISETP.NE.AND UP0, UPT, UR4, URZ, UPT ;  /* 0x000000ff0400728c */ /* 0x000fc6000bf05270 */
[----:B--2---:R-:W-:-:S04]  /*08d0*/  FFMA R15, R18, R19, R15 ;  /* 0x00000013120f7223 */ /* 0x004fc8000000000f */
[----:B---3--:R-:W-:Y:S01]  /*08e0*/  FFMA R15, R20, R21, R15 ;  /* 0x00000015140f7223 */ /* 0x008fe2000000000f */
[----:B------:R-:W-:Y:S02]  /*08f0*/  IADD3 R0, PT, PT, R0, 0x20, RZ ;  /* 0x0000002000007810 */ /* 0x000fe40007ffe0ff */
[----:B------:R-:W-:Y:S01]  /*0900*/  IADD3 R9, PT, PT, R9, 0x20, RZ ;  /* 0x0000002009097810 */ /* 0x000fe20007ffe0ff */
[----:B----4-:R-:W-:Y:S01]  /*0910*/  FFMA R15, R24, R25, R15 ;  /* 0x00000019180f7223 */ /* 0x010fe2000000000f */
[----:B------:R-:W-:Y:S02]  /*0920*/  IADD3 R13, PT, PT, R13, 0x20, RZ ;  /* 0x000000200d0d7810 */ /* 0x000fe40007ffe0ff */
[----:B------:R-:W-:Y:S01]  /*0930*/  LEA R6, R7, R6, 0x5 ;  /* 0x0000000607067211 */ /* 0x000fe200078e28ff */
[----:B-----5:R-:W-:Y:S01]  /*0940*/  FFMA R18, R22, R23, R15 ;  /* 0x0000001716127223 */ /* 0x020fe2000000000f */
[----:B------:R-:W-:Y:S06]  /*0950*/  BAR.SYNC.DEFER_BLOCKING 0x0 ;  /* 0x0000000000007b1d */ /* 0x000fec0000010000 */
[----:B------:R-:W-:Y:S05]  /*0960*/  BRA.U UP0, `(.L_x_8) ;  /* 0xfffffff900287547 */ /* 0x000fea000b83ffff */
.L_x_7:
[----:B------:R-:W0:Y:S01]  /*0970*/  LDCU UR4, c[0x0][0x398] ;  /* 0x00007300ff0477ac */ /* 0x000e220008000800 */
[----:B------:R-:W-:-:S04]  /*0980*/  ISETP.GE.AND P0, PT, R5, UR9, PT ;  /* 0x0000000905007c0c */ /* 0x000fc8000bf06270 */
[----:B0-----:R-:W-:-:S13]  /*0990*/  ISETP.GE.OR P0, PT, R4, UR4, P0 ;  /* 0x0000000404007c0c */ /* 0x001fda0008706670 */
[----:B------:R-:W-:Y:S05]  /*09a0*/  @P0 EXIT ;  /* 0x000000000000094d */ /* 0x000fea0003800000 */
[----:B------:R-:W0:Y:S01]  /*09b0*/  LDC.64 R2, c[0x0][0x390] ;  /* 0x0000e400ff027b82 */ /* 0x000e220000000a00 */
[----:B------:R-:W-:-:S04]  /*09c0*/  IMAD R5, R4, UR9, R5 ;  /* 0x0000000904057c24 */ /* 0x000fc8000f8e0205 */
[----:B0-----:R-:W-:-:S05]  /*09d0*/  IMAD.WIDE.U32 R2, R5, 0x4, R2 ;  /* 0x0000000405027825 */ /* 0x001fca00078e0002 */
[----:B------:R-:W-:Y:S01]  /*09e0*/  STG.E desc[UR6][R2.64], R18 ;  /* 0x0000001202007986 */ /* 0x000fe2000c101906 */
[----:B------:R-:W-:Y:S05]  /*09f0*/  EXIT ;  /* 0x000000000000794d */ /* 0x000fea0003800000 */
.L_x_9:
        /* <DEDUP_REMOVED lines=16> */
.L_x_19:


//--------------------- .text._Z23matrix_mul_shared_basicPfS_S_iii --------------------------
	.section	.text._Z23matrix_mul_shared_basicPfS_S_iii,"ax",@progbits
	.align	128
        .global         _Z23matrix_mul_shared_basicPfS_S_iii
        .type           _Z23matrix_mul_shared_basicPfS_S_iii,@function
        .size           _Z23matrix_mul_shared_basicPfS_S_iii,(.L_x_20 - _Z23matrix_mul_shared_basicPfS_S_iii)
        .other          _Z23matrix_mul_shared_basicPfS_S_iii,@"STO_CUDA_ENTRY STV_DEFAULT"
_Z23matrix_mul_shared_basicPfS_S_iii:
.text._Z23matrix_mul_shared_basicPfS_S_iii:
        /* <DEDUP_REMOVED lines=13> */
[----:B------:R-:W0:Y:S01]  /*00d0*/  S2UR UR7, SR_CgaCtaId ;  /* 0x00000000000779c3 */ /* 0x000e220000008800 */
[----:B------:R-:W1:Y:S01]  /*00e0*/  LDCU UR11, c[0x0][0x3a0] ;  /* 0x00007400ff0b77ac */ /* 0x000e620008000800 */
[----:B------:R-:W-:Y:S01]  /*00f0*/  MOV R23, RZ ;  /* 0x000000ff00177202 */ /* 0x000fe20000000f00 */
[----:B------:R-:W-:Y:S01]  /*0100*/  IMAD R6, R18, UR10, R17 ;  /* 0x0000000a12067c24 */ /* 0x000fe2000f8e0211 */
[----:B------:R-:W-:Y:S01]  /*0110*/  UMOV UR5, 0x400 ;  /* 0x0000040000057882 */ /* 0x000fe20000000000 */
[----:B------:R-:W-:-:S03]  /*0120*/  UIADD3 UR4, UPT, UPT, UR10, 0x1f, URZ ;  /* 0x0000001f0a047890 */ /* 0x000fc6000fffe0ff */
[----:B------:R-:W2:Y:S01]  /*0130*/  LDC R0, c[0x0][0x3a0] ;  /* 0x0000e800ff007b82 */ /* 0x000ea20000000800 */
[----:B------:R-:W-:Y:S02]  /*0140*/  UIADD3 UR6, UPT, UPT, UR5, 0x1000, URZ ;  /* 0x0000100005067890 */ /* 0x000fe4000fffe0ff */
[----:B------:R-:W-:Y:S01]  /*0150*/  USHF.R.U32.HI UR4, URZ, 0x5, UR4 ;  /* 0x00000005ff047899 */ /* 0x000fe20008011604 */
[----:B------:R-:W3:Y:S04]  /*0160*/  LDCU.64 UR12, c[0x0][0x398] ;  /* 0x00007300ff0c77ac */ /* 0x000ee80008000a00 */
[----:B------:R-:W4:Y:S01]  /*0170*/  LDC.64 R20, c[0x0][0x380] ;  /* 0x0000e000ff147b82 */ /* 0x000f220000000a00 */
[----:B------:R-:W-:Y:S01]  /*0180*/  UIADD3 UR4, UPT, UPT, -UR4, URZ, URZ ;  /* 0x000000ff04047290 */ /* 0x000fe2000fffe1ff */
[----:B-1----:R-:W-:Y:S01]  /*0190*/  IMAD R7, R16, UR11, R17 ;  /* 0x0000000b10077c24 */ /* 0x002fe2000f8e0211 */
[----:B0-----:R-:W-:-:S04]  /*01a0*/  ULEA UR5, UR7, UR5, 0x18 ;  /* 0x0000000507057291 */ /* 0x001fc8000f8ec0ff */
[----:B------:R-:W-:Y:S01]  /*01b0*/  LEA R7, R2, R7, 0x5 ;  /* 0x0000000702077211 */ /* 0x000fe200078e28ff */
[----:B------:R-:W-:Y:S01]  /*01c0*/  ULEA UR6, UR7, UR6, 0x18 ;  /* 0x0000000607067291 */ /* 0x000fe2000f8ec0ff */
[----:B------:R-:W-:-:S05]  /*01d0*/  LEA R5, R16, UR5, 0x7 ;  /* 0x0000000510057c11 */ /* 0x000fca000f8e38ff */
[C---:B------:R-:W-:Y:S02]  /*01e0*/  LEA R3, R17.reuse, UR6, 0x2 ;  /* 0x0000000611037c11 */ /* 0x040fe4000f8e10ff */
[----:B------:R-:W-:Y:S02]  /*01f0*/  LEA R4, R17, R5, 0x2 ;  /* 0x0000000511047211 */ /* 0x000fe400078e10ff */
[----:B---3--:R-:W-:-:S07]  /*0200*/  LEA R2, R16, R3, 0x7 ;  /* 0x0000000310027211 */ /* 0x008fce00078e38ff */
.L_x_11:
        /* <DEDUP_REMOVED lines=15> */
[----:B------:R-:W0:Y:S04]  /*0300*/  LDS.128 R12, [R5] ;  /* 0x00000000050c7984 */ /* 0x000e280000000c00 */
[----:B------:R-:W1:Y:S04]  /*0310*/  LDS R26, [R3+0x80] ;  /* 0x00008000031a7984 */ /* 0x000e680000000800 */
[----:B------:R-:W2:Y:S04]  /*0320*/  LDS R25, [R3+0x100] ;  /* 0x0001000003197984 */ /* 0x000ea80000000800 */
[----:B------:R-:W3:Y:S04]  /*0330*/  LDS R24, [R3+0x180] ;  /* 0x0001800003187984 */ /* 0x000ee80000000800 */
[----:B------:R-:W-:Y:S01]  /*0340*/  LDS.128 R8, [R5+0x10] ;  /* 0x0000100005087984 */ /* 0x000fe20000000c00 */
[----:B0-----:R-:W-:-:S03]  /*0350*/  FFMA R12, R12, R22, R23 ;  /* 0x000000160c0c7223 */ /* 0x001fc60000000017 */
[----:B------:R-:W0:Y:S01]  /*0360*/  LDS R23, [R3+0x200] ;  /* 0x0002000003177984 */ /* 0x000e220000000800 */
[----:B-1----:R-:W-:-:S03]  /*0370*/  FFMA R12, R26, R13, R12 ;  /* 0x0000000d1a0c7223 */ /* 0x002fc6000000000c */
[----:B------:R-:W1:Y:S01]  /*0380*/  LDS R22, [R3+0x280] ;  /* 0x0002800003167984 */ /* 0x000e620000000800 */
[----:B--2---:R-:W-:-:S03]  /*0390*/  FFMA R13, R25, R14, R12 ;  /* 0x0000000e190d7223 */ /* 0x004fc6000000000c */
[----:B------:R-:W2:Y:S01]  /*03a0*/  LDS R25, [R3+0x300] ;  /* 0x0003000003197984 */ /* 0x000ea20000000800 */
[----:B---3--:R-:W-:-:S03]  /*03b0*/  FFMA R13, R24, R15, R13 ;  /* 0x0000000f180d7223 */ /* 0x008fc6000000000d */
[----:B------:R-:W3:Y:S04]  /*03c0*/  LDS R24, [R3+0x380] ;  /* 0x0003800003187984 */ /* 0x000ee80000000800 */
[----:B------:R-:W-:Y:S01]  /*03d0*/  LDS R26, [R3+0xb80] ;  /* 0x000b8000031a7984 */ /* 0x000fe20000000800 */
[----:B0-----:R-:W-:-:S03]  /*03e0*/  FFMA R27, R8, R23, R13 ;  /* 0x00000017081b7223 */ /* 0x001fc6000000000d */
[----:B------:R-:W-:Y:S04]  /*03f0*/  LDS R23, [R3+0x400] ;  /* 0x0004000003177984 */ /* 0x000fe80000000800 */
[----:B------:R-:W0:Y:S01]  /*0400*/  LDS.128 R12, [R5+0x20] ;  /* 0x00002000050c7984 */ /* 0x000e220000000c00 */
[----:B-1----:R-:W-:-:S03]  /*0410*/  FFMA R8, R22, R9, R27 ;  /* 0x0000000916087223 */ /* 0x002fc6000000001b */
[----:B------:R-:W1:Y:S01]  /*0420*/  LDS R22, [R3+0x480] ;  /* 0x0004800003167984 */ /* 0x000e620000000800 */
[----:B--2---:R-:W-:-:S03]  /*0430*/  FFMA R9, R25, R10, R8 ;  /* 0x0000000a19097223 */ /* 0x004fc60000000008 */
[----:B------:R-:W2:Y:S01]  /*0440*/  LDS R25, [R3+0x500] ;  /* 0x0005000003197984 */ /* 0x000ea20000000800 */
[----:B---3--:R-:W-:-:S03]  /*0450*/  FFMA R9, R24, R11, R9 ;  /* 0x0000000b18097223 */ /* 0x008fc60000000009 */
[----:B------:R-:W3:Y:S01]  /*0460*/  LDS R24, [R3+0x580] ;  /* 0x0005800003187984 */ /* 0x000ee20000000800 */
        /* <DEDUP_REMOVED lines=26> */
[----:B------:R-:W-:Y:S04]  /*0610*/  LDS R27, [R3+0xc00] ;  /* 0x000c0000031b7984 */ /* 0x000fe80000000800 */
[----:B------:R-:W-:Y:S01]  /*0620*/  LDS R24, [R3+0xc80] ;  /* 0x000c800003187984 */ /* 0x000fe20000000800 */
[----:B0-----:R-:W-:-:S03]  /*0630*/  FFMA R23, R8, R23, R13 ;  /* 0x0000001708177223 */ /* 0x001fc6000000000d */
[----:B------:R-:W0:Y:S01]  /*0640*/  LDS.128 R12, [R5+0x60] ;  /* 0x00006000050c7984 */ /* 0x000e220000000c00 */
[----:B-1----:R-:W-:-:S03]  /*0650*/  FFMA R22, R22, R9, R23 ;  /* 0x0000000916167223 */ /* 0x002fc60000000017 */
[----:B------:R-:W1:Y:S01]  /*0660*/  LDS R23, [R3+0xd00] ;  /* 0x000d000003177984 */ /* 0x000e620000000800 */
[----:B--2---:R-:W-:-:S03]  /*0670*/  FFMA R25, R25, R10, R22 ;  /* 0x0000000a19197223 */ /* 0x004fc60000000016 */
[----:B------:R-:W2:Y:S01]  /*0680*/  LDS R22, [R3+0xd80] ;  /* 0x000d800003167984 */ /* 0x000ea20000000800 */
[----:B------:R-:W-:-:S03]  /*0690*/  FFMA R11, R26, R11, R25 ;  /* 0x0000000b1a0b7223 */ /* 0x000fc60000000019 */
[----:B------:R-:W-:Y:S01]  /*06a0*/  LDS R25, [R3+0xe00] ;  /* 0x000e000003197984 */ /* 0x000fe20000000800 */
[----:B0-----:R-:W-:-:S03]  /*06b0*/  FFMA R27, R12, R27, R11 ;  /* 0x0000001b0c1b7223 */ /* 0x001fc6000000000b */
[----:B------:R-:W0:Y:S01]  /*06c0*/  LDS.128 R8, [R5+0x70] ;  /* 0x0000700005087984 */ /* 0x000e220000000c00 */
[----:B------:R-:W-:-:S03]  /*06d0*/  FFMA R24, R24, R13, R27 ;  /* 0x0000000d18187223 */ /* 0x000fc6000000001b */
[----:B------:R-:W3:Y:S04]  /*06e0*/  LDS R27, [R3+0xe80] ;  /* 0x000e8000031b7984 */ /* 0x000ee80000000800 */
[----:B------:R-:W4:Y:S04]  /*06f0*/  LDS R13, [R3+0xf00] ;  /* 0x000f0000030d7984 */ /* 0x000f280000000800 */
[----:B------:R-:W5:Y:S01]  /*0700*/  LDS R12, [R3+0xf80] ;  /* 0x000f8000030c7984 */ /* 0x000f620000000800 */
[----:B-1----:R-:W-:Y:S01]  /*0710*/  FFMA R23, R23, R14, R24 ;  /* 0x0000000e17177223 */ /* 0x002fe20000000018 */
[----:B------:R-:W-:-:S03]  /*0720*/  UIADD3 UR4, UPT, UPT, UR4, 0x1, URZ ;  /* 0x0000000104047890 */ /* 0x000fc6000fffe0ff */
[----:B--2---:R-:W-:Y:S01]  /*0730*/  FFMA R15, R22, R15, R23 ;  /* 0x0000000f160f7223 */ /* 0x004fe20000000017 */
[----:B------:R-:W-:Y:S01]  /*0740*/  UISETP.NE.AND UP0, UPT, UR4, URZ, UPT ;  /* 0x000000ff0400728c */ /* 0x000fe2000bf05270 */
[----:B------:R-:W-:Y:S02]  /*0750*/  IADD3 R16, PT, PT, R16, 0x20, RZ ;  /* 0x0000002010107810 */ /* 0x000fe40007ffe0ff */
[----:B------:R-:W-:Y:S02]  /*0760*/  IADD3 R6, PT, PT, R6, 0x20, RZ ;  /* 0x0000002006067810 */ /* 0x000fe40007ffe0ff */
[----:B------:R-:W-:Y:S02]  /*0770*/  IADD3 R17, PT, PT, R17, 0x20, RZ ;  /* 0x0000002011117810 */ /* 0x000fe40007ffe0ff */
[----:B------:R-:W-:Y:S01]  /*0780*/  LEA R7, R0, R7, 0x5 ;  /* 0x0000000700077211 */ /* 0x000fe200078e28ff */
[----:B0-----:R-:W-:-:S04]  /*0790*/  FFMA R8, R8, R25, R15 ;  /* 0x0000001908087223 */ /* 0x001fc8000000000f */
[----:B---3--:R-:W-:-:S04]  /*07a0*/  FFMA R8, R27, R9, R8 ;  /* 0x000000091b087223 */ /* 0x008fc80000000008 */
[----:B----4-:R-:W-:-:S04]  /*07b0*/  FFMA R13, R13, R10, R8 ;  /* 0x0000000a0d0d7223 */ /* 0x010fc80000000008 */
[----:B-----5:R-:W-:Y:S01]  /*07c0*/  FFMA R23, R12, R11, R13 ;  /* 0x0000000b0c177223 */ /* 0x020fe2000000000d */
[----:B------:R-:W-:Y:S06]  /*07d0*/  BAR.SYNC.DEFER_BLOCKING 0x0 ;  /* 0x0000000000007b1d */ /* 0x000fec0000010000 */
[----:B------:R-:W-:Y:S05]  /*07e0*/  BRA.U UP0, `(.L_x_11) ;  /* 0xfffffff900887547 */ /* 0x000fea000b83ffff */
.L_x_10:
        /* <DEDUP_REMOVED lines=9> */
.L_x_12:
        /* <DEDUP_REMOVED lines=16> */
.L_x_20:


//--------------------- .text._Z16matrix_mul_naivePfS_S_iii --------------------------
	.section	.text._Z16matrix_mul_naivePfS_S_iii,"ax",@progbits
	.align	128
        .global         _Z16matrix_mul_naivePfS_S_iii
        .type           _Z16matrix_mul_naivePfS_S_iii,@function
        .size           _Z16matrix_mul_naivePfS_S_iii,(.L_x_21 - _Z16matrix_mul_naivePfS_S_iii)
        .other          _Z16matrix_mul_naivePfS_S_iii,@"STO_CUDA_ENTRY STV_DEFAULT"
_Z16matrix_mul_naivePfS_S_iii:
.text._Z16matrix_mul_naivePfS_S_iii:
[----:B------:R-:W-:Y:S01]  /*0000*/  LDC R1, c[0x0][0x37c] ;  /* 0x0000df00ff017b82 */ /* 0x000fe20000000800 */
[----:B------:R-:W0:Y:S07]  /*0010*/  S2R R5, SR_TID.X ;  /* 0x0000000000057919 */ /* 0x000e2e0000002100 */
[----:B------:R-:W1:Y:S01]  /*0020*/  LDC R16, c[0x0][0x364] ;  /* 0x0000d900ff107b82 */ /* 0x000e620000000800 */
[----:B------:R-:W2:Y:S01]  /*0030*/  LDCU UR6, c[0x0][0x398] ;  /* 0x00007300ff0677ac */ /* 0x000ea20008000800 */
[----:B------:R-:W1:Y:S06]  /*0040*/  S2R R3, SR_TID.Y ;  /* 0x0000000000037919 */ /* 0x000e6c0000002200 */
[----:B------:R-:W0:Y:S08]  /*0050*/  S2UR UR5, SR_CTAID.X ;  /* 0x00000000000579c3 */ /* 0x000e300000002500 */
[----:B------:R-:W0:Y:S08]  /*0060*/  LDC R0, c[0x0][0x360] ;  /* 0x0000d800ff007b82 */ /* 0x000e300000000800 */
[----:B------:R-:W1:Y:S08]  /*0070*/  S2UR UR4, SR_CTAID.Y ;  /* 0x00000000000479c3 */ /* 0x000e700000002600 */
[----:B------:R-:W3:Y:S01]  /*0080*/  LDC R17, c[0x0][0x3a0] ;  /* 0x0000e800ff117b82 */ /* 0x000ee20000000800 */
[----:B0-----:R-:W-:-:S02]  /*0090*/  IMAD R0, R0, UR5, R5 ;  /* 0x0000000500007c24 */ /* 0x001fc4000f8e0205 */
[----:B-1----:R-:W-:-:S03]  /*00a0*/  IMAD R16, R16, UR4, R3 ;  /* 0x0000000410107c24 */ /* 0x002fc6000f8e0203 */
[----:B---3--:R-:W-:-:S04]  /*00b0*/  ISETP.GE.AND P0, PT, R0, R17, PT ;  /* 0x000000110000720c */ /* 0x008fc80003f06270 */
[----:B--2---:R-:W-:-:S13]  /*00c0*/  ISETP.GE.OR P0, PT, R16, UR6, P0 ;  /* 0x0000000610007c0c */ /* 0x004fda0008706670 */
[----:B------:R-:W-:Y:S05]  /*00d0*/  @P0 EXIT ;  /* 0x000000000000094d */ /* 0x000fea0003800000 */
[----:B------:R-:W0:Y:S01]  /*00e0*/  LDC R19, c[0x0][0x39c] ;  /* 0x0000e700ff137b82 */ /* 0x000e220000000800 */
[----:B------:R-:W1:Y:S01]  /*00f0*/  LDCU.64 UR4, c[0x0][0x358] ;  /* 0x00006b00ff0477ac */ /* 0x000e620008000a00 */
[----:B------:R-:W-:Y:S01]  /*0100*/  HFMA2 R24, -RZ, RZ, 0, 0 ;  /* 0x00000000ff187431 */ /* 0x000fe200000001ff */
[----:B0-----:R-:W-:-:S13]  /*0110*/  ISETP.GE.AND P0, PT, R19, 0x1, PT ;  /* 0x000000011300780c */ /* 0x001fda0003f06270 */
[----:B-1----:R-:W-:Y:S05]  /*0120*/  @!P0 BRA `(.L_x_13) ;  /* 0x0000000400e08947 */ /* 0x002fea0003800000 */
[C---:B------:R-:W-:Y:S01]  /*0130*/  ISETP.GE.U32.AND P1, PT, R19.reuse, 0x8, PT ;  /* 0x000000081300780c */ /* 0x040fe20003f26070 */
[----:B------:R-:W-:Y:S01]  /*0140*/  IMAD R20, R16, R19, RZ ;  /* 0x0000001310147224 */ /* 0x000fe200078e02ff */
[----:B------:R-:W-:Y:S02]  /*0150*/  LOP3.LUT R27, R19, 0x7, RZ, 0xc0, !PT ;  /* 0x00000007131b7812 */ /* 0x000fe400078ec0ff */
[----:B------:R-:W-:Y:S02]  /*0160*/  MOV R24, RZ ;  /* 0x000000ff00187202 */ /* 0x000fe40000000f00 */
[----:B------:R-:W-:Y:S02]  /*0170*/  ISETP.NE.AND P0, PT, R27, RZ, PT ;  /* 0x000000ff1b00720c */ /* 0x000fe40003f05270 */
[----:B------:R-:W-:-:S05]  /*0180*/  MOV R21, RZ ;  /* 0x000000ff00157202 */ /* 0x000fca0000000f00 */
[----:B------:R-:W-:Y:S06]  /*0190*/  @!P1 BRA `(.L_x_14) ;  /* 0x0000000000c49947 */ /* 0x000fec0003800000 */
[----:B------:R-:W0:Y:S01]  /*01a0*/  LDC.64 R2, c[0x0][0x380] ;  /* 0x0000e000ff027b82 */ /* 0x000e220000000a00 */
[----:B------:R-:W-:Y:S02]  /*01b0*/  LOP3.LUT R21, R19, 0x7ffffff8, RZ, 0xc0, !PT ;  /* 0x7ffffff813157812 */ /* 0x000fe400078ec0ff */
[----:B------:R-:W-:Y:S02]  /*01c0*/  MOV R24, RZ ;  /* 0x000000ff00187202 */ /* 0x000fe40000000f00 */
[----:B------:R-:W-:Y:S02]  /*01d0*/  MOV R18, R0 ;  /* 0x0000000000127202 */ /* 0x000fe40000000f00 */
[----:B------:R-:W-:Y:S01]  /*01e0*/  IADD3 R22, PT, PT, -R21, RZ, RZ ;  /* 0x000000ff15167210 */ /* 0x000fe20007ffe1ff */
[----:B0-----:R-:W-:-:S03]  /*01f0*/  IMAD.WIDE.U32 R2, R20, 0x4, R2 ;  /* 0x0000000414027825 */ /* 0x001fc600078e0002 */
[----:B------:R-:W-:-:S04]  /*0200*/  IADD3 R4, P1, PT, R2, 0x10, RZ ;  /* 0x0000001002047810 */ /* 0x000fc80007f3e0ff */
[----:B------:R-:W-:-:S09]  /*0210*/  IADD3.X R5, PT, PT, RZ, R3, RZ, P1, !PT ;  /* 0x00000003ff057210 */ /* 0x000fd20000ffe4ff */
.L_x_15:
[----:B------:R-:W0:Y:S01]  /*0220*/  LDC.64 R14, c[0x0][0x388] ;  /* 0x0000e200ff0e7b82 */ /* 0x000e220000000a00 */
[----:B------:R-:W-:Y:S02]  /*0230*/  MOV R2, R4 ;  /* 0x0000000400027202 */ /* 0x000fe40000000f00 */
[----:B------:R-:W-:-:S05]  /*0240*/  MOV R3, R5 ;  /* 0x0000000500037202 */ /* 0x000fca0000000f00 */
[----:B------:R-:W2:Y:S04]  /*0250*/  LDG.E R25, desc[UR4][R2.64+-0x10] ;  /* 0xfffff00402197981 */ /* 0x000ea8000c1e1900 */
[----:B------:R-:W3:Y:S04]  /*0260*/  LDG.E R23, desc[UR4][R2.64+-0xc] ;  /* 0xfffff40402177981 */ /* 0x000ee8000c1e1900 */
[----:B------:R-:W4:Y:S04]  /*0270*/  LDG.E R29, desc[UR4][R2.64+-0x8] ;  /* 0xfffff804021d7981 */ /* 0x000f28000c1e1900 */
[----:B------:R-:W5:Y:S01]  /*0280*/  LDG.E R28, desc[UR4][R2.64+-0x4] ;  /* 0xfffffc04021c7981 */ /* 0x000f62000c1e1900 */
[----:B0-----:R-:W-:-:S05]  /*0290*/  IMAD.WIDE R14, R18, 0x4, R14 ;  /* 0x00000004120e7825 */ /* 0x001fca00078e020e */
[----:B------:R0:W2:Y:S01]  /*02a0*/  LDG.E R26, desc[UR4][R14.64] ;  /* 0x000000040e1a7981 */ /* 0x0000a2000c1e1900 */
[----:B------:R-:W-:-:S04]  /*02b0*/  IMAD.WIDE R12, R17, 0x4, R14 ;  /* 0x00000004110c7825 */ /* 0x000fc800078e020e */
[C---:B------:R-:W-:Y:S02]  /*02c0*/  IMAD.WIDE R4, R17.reuse, 0x4, R12 ;  /* 0x0000000411047825 */ /* 0x040fe400078e020c */
[----:B------:R-:W3:Y:S02]  /*02d0*/  LDG.E R12, desc[UR4][R12.64] ;  /* 0x000000040c0c7981 */ /* 0x000ee4000c1e1900 */
[C---:B------:R-:W-:Y:S02]  /*02e0*/  IMAD.WIDE R8, R17.reuse, 0x4, R4 ;  /* 0x0000000411087825 */ /* 0x040fe400078e0204 */
[----:B------:R-:W4:Y:S02]  /*02f0*/  LDG.E R4, desc[UR4][R4.64] ;  /* 0x0000000404047981 */ /* 0x000f24000c1e1900 */
[C---:B------:R-:W-:Y:S02]  /*0300*/  IMAD.WIDE R6, R17.reuse, 0x4, R8 ;  /* 0x0000000411067825 */ /* 0x040fe400078e0208 */
[----:B------:R-:W5:Y:S02]  /*0310*/  LDG.E R8, desc[UR4][R8.64] ;  /* 0x0000000408087981 */ /* 0x000f64000c1e1900 */
[----:B------:R-:W-:-:S02]  /*0320*/  IMAD.WIDE R10, R17, 0x4, R6 ;  /* 0x00000004110a7825 */ /* 0x000fc400078e0206 */
[----:B------:R-:W5:Y:S04]  /*0330*/  LDG.E R5, desc[UR4][R2.64] ;  /* 0x0000000402057981 */ /* 0x000f68000c1e1900 */
[----:B------:R-:W5:Y:S01]  /*0340*/  LDG.E R6, desc[UR4][R6.64] ;  /* 0x0000000406067981 */ /* 0x000f62000c1e1900 */
[----:B0-----:R-:W-:-:S03]  /*0350*/  IMAD.WIDE R14, R17, 0x4, R10 ;  /* 0x00000004110e7825 */ /* 0x001fc600078e020a */
[----:B------:R-:W5:Y:S04]  /*0360*/  LDG.E R10, desc[UR4][R10.64] ;  /* 0x000000040a0a7981 */ /* 0x000f68000c1e1900 */
[----:B------:R-:W5:Y:S04]  /*0370*/  LDG.E R13, desc[UR4][R14.64] ;  /* 0x000000040e0d7981 */ /* 0x000f68000c1e1900 */
[----:B------:R-:W5:Y:S04]  /*0380*/  LDG.E R7, desc[UR4][R2.64+0x4] ;  /* 0x0000040402077981 */ /* 0x000f68000c1e1900 */
[----:B------:R-:W5:Y:S01]  /*0390*/  LDG.E R9, desc[UR4][R2.64+0xc] ;  /* 0x00000c0402097981 */ /* 0x000f62000c1e1900 */
[----:B--2---:R-:W-:Y:S01]  /*03a0*/  FFMA R26, R25, R26, R24 ;  /* 0x0000001a191a7223 */ /* 0x004fe20000000018 */
[----:B------:R-:W-:-:S02]  /*03b0*/  IMAD.WIDE R24, R17, 0x4, R14 ;  /* 0x0000000411187825 */ /* 0x000fc400078e020e */
[----:B------:R-:W2:Y:S04]  /*03c0*/  LDG.E R14, desc[UR4][R2.64+0x8] ;  /* 0x00000804020e7981 */ /* 0x000ea8000c1e1900 */
[----:B------:R-:W2:Y:S01]  /*03d0*/  LDG.E R24, desc[UR4][R24.64] ;  /* 0x0000000418187981 */ /* 0x000ea2000c1e1900 */
[----:B---3--:R-:W-:Y:S01]  /*03e0*/  FFMA R12, R23, R12, R26 ;  /* 0x0000000c170c7223 */ /* 0x008fe2000000001a */
[----:B------:R-:W-:-:S03]  /*03f0*/  IADD3 R22, PT, PT, R22, 0x8, RZ ;  /* 0x0000000816167810 */ /* 0x000fc60007ffe0ff */
[----:B----4-:R-:W-:Y:S01]  /*0400*/  FFMA R29, R29, R4, R12 ;  /* 0x000000041d1d7223 */ /* 0x010fe2000000000c */
[----:B------:R-:W-:-:S03]  /*0410*/  ISETP.NE.AND P1, PT, R22, RZ, PT ;  /* 0x000000ff1600720c */ /* 0x000fc60003f25270 */
[----:B-----5:R-:W-:Y:S01]  /*0420*/  FFMA R8, R28, R8, R29 ;  /* 0x000000081c087223 */ /* 0x020fe2000000001d */
[----:B------:R-:W-:-:S03]  /*0430*/  IADD3 R4, P2, PT, R2, 0x20, RZ ;  /* 0x0000002002047810 */ /* 0x000fc60007f5e0ff */
[----:B------:R-:W-:Y:S01]  /*0440*/  FFMA R6, R5, R6, R8 ;  /* 0x0000000605067223 */ /* 0x000fe20000000008 */
[----:B------:R-:W-:Y:S02]  /*0450*/  IADD3.X R5, PT, PT, RZ, R3, RZ, P2, !PT ;  /* 0x00000003ff057210 */ /* 0x000fe400017fe4ff */
[----:B------:R-:W-:Y:S01]  /*0460*/  LEA R18, R17, R18, 0x3 ;  /* 0x0000001211127211 */ /* 0x000fe200078e18ff */
[----:B------:R-:W-:-:S04]  /*0470*/  FFMA R7, R7, R10, R6 ;  /* 0x0000000a07077223 */ /* 0x000fc80000000006 */
[----:B--2---:R-:W-:-:S04]  /*0480*/  FFMA R14, R14, R13, R7 ;  /* 0x0000000d0e0e7223 */ /* 0x004fc80000000007 */
[----:B------:R-:W-:Y:S01]  /*0490*/  FFMA R24, R9, R24, R14 ;  /* 0x0000001809187223 */ /* 0x000fe2000000000e */
[----:B------:R-:W-:Y:S06]  /*04a0*/  @P1 BRA `(.L_x_15) ;  /* 0xfffffffc005c1947 */ /* 0x000fec000383ffff */
.L_x_14:
[----:B------:R-:W-:Y:S05]  /*04b0*/  @!P0 BRA `(.L_x_13) ;  /* 0x0000000000fc8947 */ /* 0x000fea0003800000 */
[----:B------:R-:W-:Y:S02]  /*04c0*/  ISETP.GE.U32.AND P1, PT, R27, 0x4, PT ;  /* 0x000000041b00780c */ /* 0x000fe40003f26070 */
[----:B------:R-:W-:-:S04]  /*04d0*/  LOP3.LUT R14, R19, 0x3, RZ, 0xc0, !PT ;  /* 0x00000003130e7812 */ /* 0x000fc800078ec0ff */
[----:B------:R-:W-:-:S07]  /*04e0*/  ISETP.NE.AND P0, PT, R14, RZ, PT ;  /* 0x000000ff0e00720c */ /* 0x000fce0003f05270 */
[----:B------:R-:W-:Y:S06]  /*04f0*/  @!P1 BRA `(.L_x_16) ;  /* 0x00000000006c9947 */ /* 0x000fec0003800000 */
[----:B------:R-:W0:Y:S01]  /*0500*/  LDC.64 R4, c[0x0][0x388] ;  /* 0x0000e200ff047b82 */ /* 0x000e220000000a00 */
[----:B------:R-:W1:Y:S01]  /*0510*/  LDCU.64 UR6, c[0x0][0x380] ;  /* 0x00007000ff0677ac */ /* 0x000e620008000a00 */
[----:B------:R-:W-:Y:S01]  /*0520*/  IMAD R7, R21, R17, R0 ;  /* 0x0000001115077224 */ /* 0x000fe200078e0200 */
[CC--:B------:R-:W-:Y:S02]  /*0530*/  IADD3 R3, PT, PT, R20.reuse, R21.reuse, RZ ;  /* 0x0000001514037210 */ /* 0x0c0fe40007ffe0ff */
[----:B------:R-:W-:-:S03]  /*0540*/  IADD3 R8, P1, PT, R20, R21, RZ ;  /* 0x0000001514087210 */ /* 0x000fc60007f3e0ff */
[----:B------:R-:W2:Y:S01]  /*0550*/  LDC.64 R12, c[0x0][0x380] ;  /* 0x0000e000ff0c7b82 */ /* 0x000ea20000000a00 */
[----:B0-----:R-:W-:-:S04]  /*0560*/  IMAD.WIDE R4, R7, 0x4, R4 ;  /* 0x0000000407047825 */ /* 0x001fc800078e0204 */
[----:B------:R-:W-:Y:S02]  /*0570*/  IMAD.WIDE R6, R17, 0x4, R4 ;  /* 0x0000000411067825 */ /* 0x000fe400078e0204 */
[----:B------:R-:W3:Y:S02]  /*0580*/  LDG.E R4, desc[UR4][R4.64] ;  /* 0x0000000404047981 */ /* 0x000ee4000c1e1900 */
[----:B--2---:R-:W-:Y:S01]  /*0590*/  IMAD.WIDE.U32 R12, R3, 0x4, R12 ;  /* 0x00000004030c7825 */ /* 0x004fe200078e000c */
[----:B------:R-:W-:Y:S02]  /*05a0*/  IADD3.X R3, PT, PT, RZ, RZ, RZ, P1, !PT ;  /* 0x000000ffff037210 */ /* 0x000fe40000ffe4ff */
[----:B-1----:R-:W-:-:S03]  /*05b0*/  LEA R2, P1, R8, UR6, 0x2 ;  /* 0x0000000608027c11 */ /* 0x002fc6000f8210ff */
[----:B------:R-:W3:Y:S01]  /*05c0*/  LDG.E R13, desc[UR4][R12.64] ;  /* 0x000000040c0d7981 */ /* 0x000ee2000c1e1900 */
[----:B------:R-:W-:Y:S01]  /*05d0*/  LEA.HI.X R3, R8, UR7, R3, 0x2, P1 ;  /* 0x0000000708037c11 */ /* 0x000fe200088f1403 */
[C---:B------:R-:W-:Y:S02]  /*05e0*/  IMAD.WIDE R8, R17.reuse, 0x4, R6 ;  /* 0x0000000411087825 */ /* 0x040fe400078e0206 */
[----:B------:R-:W2:Y:S04]  /*05f0*/  LDG.E R6, desc[UR4][R6.64] ;  /* 0x0000000406067981 */ /* 0x000ea8000c1e1900 */
[----:B------:R-:W2:Y:S01]  /*0600*/  LDG.E R15, desc[UR4][R2.64+0x4] ;  /* 0x00000404020f7981 */ /* 0x000ea2000c1e1900 */
[----:B------:R-:W-:-:S03]  /*0610*/  IMAD.WIDE R10, R17, 0x4, R8 ;  /* 0x00000004110a7825 */ /* 0x000fc600078e0208 */
[----:B------:R-:W4:Y:S04]  /*0620*/  LDG.E R22, desc[UR4][R8.64] ;  /* 0x0000000408167981 */ /* 0x000f28000c1e1900 */
[----:B------:R-:W4:Y:S04]  /*0630*/  LDG.E R18, desc[UR4][R2.64+0x8] ;  /* 0x0000080402127981 */ /* 0x000f28000c1e1900 */
[----:B------:R-:W5:Y:S04]  /*0640*/  LDG.E R26, desc[UR4][R2.64+0xc] ;  /* 0x00000c04021a7981 */ /* 0x000f68000c1e1900 */
[----:B------:R-:W5:Y:S01]  /*0650*/  LDG.E R10, desc[UR4][R10.64] ;  /* 0x000000040a0a7981 */ /* 0x000f62000c1e1900 */
[----:B------:R-:W-:Y:S01]  /*0660*/  IADD3 R21, PT, PT, R21, 0x4, RZ ;  /* 0x0000000415157810 */ /* 0x000fe20007ffe0ff */
[----:B---3--:R-:W-:-:S04]  /*0670*/  FFMA R24, R13, R4, R24 ;  /* 0x000000040d187223 */ /* 0x008fc80000000018 */
[----:B--2---:R-:W-:-:S04]  /*0680*/  FFMA R15, R15, R6, R24 ;  /* 0x000000060f0f7223 */ /* 0x004fc80000000018 */
[----:B----4-:R-:W-:-:S04]  /*0690*/  FFMA R15, R18, R22, R15 ;  /* 0x00000016120f7223 */ /* 0x010fc8000000000f */
[----:B-----5:R-:W-:-:S07]  /*06a0*/  FFMA R24, R26, R10, R15 ;  /* 0x0000000a1a187223 */ /* 0x020fce000000000f */
.L_x_16:
[----:B------:R-:W-:Y:S05]  /*06b0*/  @!P0 BRA `(.L_x_13) ;  /* 0x00000000007c8947 */ /* 0x000fea0003800000 */
[----:B------:R-:W-:Y:S01]  /*06c0*/  ISETP.NE.AND P1, PT, R14, 0x1, PT ;  /* 0x000000010e00780c */ /* 0x000fe20003f25270 */
[----:B------:R-:W0:Y:S01]  /*06d0*/  LDC.64 R10, c[0x0][0x380] ;  /* 0x0000e000ff0a7b82 */ /* 0x000e220000000a00 */
[----:B------:R-:W-:-:S04]  /*06e0*/  LOP3.LUT R19, R19, 0x1, RZ, 0xc0, !PT ;  /* 0x0000000113137812 */ /* 0x000fc800078ec0ff */
[----:B------:R-:W-:-:S03]  /*06f0*/  ISETP.NE.U32.AND P0, PT, R19, 0x1, PT ;  /* 0x000000011300780c */ /* 0x000fc60003f05070 */
[----:B------:R-:W1:Y:S04]  /*0700*/  LDC.64 R8, c[0x0][0x388] ;  /* 0x0000e200ff087b82 */ /* 0x000e680000000a00 */
[CC--:B------:R-:W-:Y:S02]  /*0710*/  @P1 IADD3 R13, PT, PT, R20.reuse, R21.reuse, RZ ;  /* 0x00000015140d1210 */ /* 0x0c0fe40007ffe0ff */
[----:B------:R-:W-:Y:S02]  /*0720*/  @P1 IADD3 R12, P2, PT, R20, R21, RZ ;  /* 0x00000015140c1210 */ /* 0x000fe40007f5e0ff */
[----:B------:R-:W2:Y:S02]  /*0730*/  @P1 LDC.64 R2, c[0x0][0x380] ;  /* 0x0000e000ff021b82 */ /* 0x000ea40000000a00 */
[----:B------:R-:W-:-:S06]  /*0740*/  @P1 IADD3.X R14, PT, PT, RZ, RZ, RZ, P2, !PT ;  /* 0x000000ffff0e1210 */ /* 0x000fcc00017fe4ff */
[----:B------:R-:W3:Y:S01]  /*0750*/  LDC.64 R4, c[0x0][0x380] ;  /* 0x0000e000ff047b82 */ /* 0x000ee20000000a00 */
[----:B0-----:R-:W-:-:S04]  /*0760*/  @P1 IMAD.WIDE.U32 R10, R13, 0x4, R10 ;  /* 0x000000040d0a1825 */ /* 0x001fc800078e000a */
[C---:B------:R-:W-:Y:S01]  /*0770*/  @P1 IMAD R13, R21.reuse, R17, R0 ;  /* 0x00000011150d1224 */ /* 0x040fe200078e0200 */
[----:B------:R-:W-:Y:S01]  /*0780*/  @P1 IADD3 R21, PT, PT, R21, 0x2, RZ ;  /* 0x0000000215151810 */ /* 0x000fe20007ffe0ff */
[----:B------:R-:W4:Y:S01]  /*0790*/  @P1 LDG.E R11, desc[UR4][R10.64] ;  /* 0x000000040a0b1981 */ /* 0x000f22000c1e1900 */
[----:B------:R-:W0:Y:S01]  /*07a0*/  LDC.64 R6, c[0x0][0x388] ;  /* 0x0000e200ff067b82 */ /* 0x000e220000000a00 */
[----:B-1----:R-:W-:Y:S01]  /*07b0*/  @P1 IMAD.WIDE R8, R13, 0x4, R8 ;  /* 0x000000040d081825 */ /* 0x002fe200078e0208 */
[----:B------:R-:W-:Y:S02]  /*07c0*/  @!P0 IADD3 R15, PT, PT, R20, R21, RZ ;  /* 0x00000015140f8210 */ /* 0x000fe40007ffe0ff */
[----:B--2---:R-:W-:Y:S01]  /*07d0*/  @P1 LEA R2, P2, R12, R2, 0x2 ;  /* 0x000000020c021211 */ /* 0x004fe200078410ff */
[----:B------:R-:W-:-:S03]  /*07e0*/  @!P0 IMAD R21, R21, R17, R0 ;  /* 0x0000001115158224 */ /* 0x000fc600078e0200 */
[----:B------:R-:W-:Y:S01]  /*07f0*/  @P1 LEA.HI.X R3, R12, R3, R14, 0x2, P2 ;  /* 0x000000030c031211 */ /* 0x000fe200010f140e */
[----:B------:R-:W-:Y:S01]  /*0800*/  @P1 IMAD.WIDE R12, R17, 0x4, R8 ;  /* 0x00000004110c1825 */ /* 0x000fe200078e0208 */
[----:B------:R-:W4:Y:S03]  /*0810*/  @P1 LDG.E R14, desc[UR4][R8.64] ;  /* 0x00000004080e1981 */ /* 0x000f26000c1e1900 */
[----:B---3--:R-:W-:Y:S01]  /*0820*/  @!P0 IMAD.WIDE.U32 R4, R15, 0x4, R4 ;  /* 0x000000040f048825 */ /* 0x008fe200078e0004 */
[----:B------:R-:W2:Y:S04]  /*0830*/  @P1 LDG.E R2, desc[UR4][R2.64+0x4] ;  /* 0x0000040402021981 */ /* 0x000ea8000c1e1900 */
[----:B------:R-:W2:Y:S01]  /*0840*/  @P1 LDG.E R12, desc[UR4][R12.64] ;  /* 0x000000040c0c1981 */ /* 0x000ea2000c1e1900 */
[----:B0-----:R-:W-:-:S03]  /*0850*/  @!P0 IMAD.WIDE R6, R21, 0x4, R6 ;  /* 0x0000000415068825 */ /* 0x001fc600078e0206 */
[----:B------:R-:W3:Y:S04]  /*0860*/  @!P0 LDG.E R5, desc[UR4][R4.64] ;  /* 0x0000000404058981 */ /* 0x000ee8000c1e1900 */
[----:B------:R-:W3:Y:S01]  /*0870*/  @!P0 LDG.E R6, desc[UR4][R6.64] ;  /* 0x0000000406068981 */ /* 0x000ee2000c1e1900 */
[----:B----4-:R-:W-:-:S04]  /*0880*/  @P1 FFMA R11, R11, R14, R24 ;  /* 0x0000000e0b0b1223 */ /* 0x010fc80000000018 */
[----:B--2---:R-:W-:-:S04]  /*0890*/  @P1 FFMA R24, R2, R12, R11 ;  /* 0x0000000c02181223 */ /* 0x004fc8000000000b */
[----:B---3--:R-:W-:-:S07]  /*08a0*/  @!P0 FFMA R24, R5, R6, R24 ;  /* 0x0000000605188223 */ /* 0x008fce0000000018 */
.L_x_13:
[----:B------:R-:W0:Y:S01]  /*08b0*/  LDC.64 R2, c[0x0][0x390] ;  /* 0x0000e400ff027b82 */ /* 0x000e220000000a00 */
[----:B------:R-:W-:-:S04]  /*08c0*/  IMAD R17, R16, R17, R0 ;  /* 0x0000001110117224 */ /* 0x000fc800078e0200 */
[----:B0-----:R-:W-:-:S05]  /*08d0*/  IMAD.WIDE R2, R17, 0x4, R2 ;  /* 0x0000000411027825 */ /* 0x001fca00078e0202 */
[----:B------:R-:W-:Y:S01]  /*08e0*/  STG.E desc[UR4][R2.64], R24 ;  /* 0x0000001802007986 */ /* 0x000fe2000c101904 */
[----:B------:R-:W-:Y:S05]  /*08f0*/  EXIT ;  /* 0x000000000000794d */ /* 0x000fea0003800000 */
.L_x_17:
        /* <DEDUP_REMOVED lines=16> */
.L_x_21:


//--------------------- .nv.shared._Z26matrix_mul_shared_advancedPfS_S_iii --------------------------
	.section	.nv.shared._Z26matrix_mul_shared_advancedPfS_S_iii,"aw",@nobits
	.sectionflags	@""
	.align	4
.nv.shared._Z26matrix_mul_shared_advancedPfS_S_iii:
	.zero		9472


//--------------------- .nv.shared.reserved.0     --------------------------
	.section	.nv.shared.reserved.0,"aw",@nobits
	.weak		__nv_reservedSMEM_offset_0_alias
	.size		__nv_reservedSMEM_offset_0_alias, 0, 64
	.other		__nv_reservedSMEM_offset_0_alias,@"STO_CUDA_RESERVED_SHARED STV_DEFAULT"
__nv_reservedSMEM_offset_0_alias:
	.zero		0
	.zero		64


//--------------------- .nv.shared._Z27matrix_mul_shared_optimizedPfS_S_iii --------------------------
	.section	.nv.shared._Z27matrix_mul_shared_optimizedPfS_S_iii,"aw",@nobits
	.sectionflags	@""
	.align	4
.nv.shared._Z27matrix_mul_shared_optimizedPfS_S_iii:
	.zero		9472


//--------------------- .nv.shared._Z23matrix_mul_shared_basicPfS_S_iii --------------------------
	.section	.nv.shared._Z23matrix_mul_shared_basicPfS_S_iii,"aw",@nobits
	.sectionflags	@""
	.align	4
.nv.shared._Z23matrix_mul_shared_basicPfS_S_iii:
	.zero		9216


//--------------------- .nv.constant0._Z26matrix_mul_shared_advancedPfS_S_iii --------------------------
	.section	.nv.constant0._Z26matrix_mul_shared_advancedPfS_S_iii,"a",@progbits
	.sectionflags	@""
	.align	4
.nv.constant0._Z26matrix_mul_shared_advancedPfS_S_iii:
	.zero		932


//--------------------- .nv.constant0._Z27matrix_mul_shared_optimizedPfS_S_iii --------------------------
	.section	.nv.constant0._Z27matrix_mul_shared_optimizedPfS_S_iii,"a",@progbits
	.sectionflags	@""
	.align	4
.nv.constant0._Z27matrix_mul_shared_optimizedPfS_S_iii:
	.zero		932


//--------------------- .nv.constant0._Z23matrix_mul_shared_basicPfS_S_iii --------------------------
	.section	.nv.constant0._Z23matrix_mul_shared_basicPfS_S_iii,"a",@progbits
	.sectionflags	@""
	.align	4
.nv.constant0._Z23matrix_mul_shared_basicPfS_S_iii:
	.zero		932


//--------------------- .nv.constant0._Z16matrix_mul_naivePfS_S_iii --------------------------
	.section	.nv.constant0._Z16matrix_mul_naivePfS_S_iii,"a",@progbits
	.sectionflags	@""
	.align	4
.nv.constant0._Z16matrix_mul_naivePfS_S_iii:
	.zero		932


//--------------------- SYMBOLS --------------------------

	.type		.nv.reservedSmem.offset0,@object
	.size		.nv.reservedSmem.offset0,0x4
	.type		.nv.reservedSmem.cap,@object
	.size		.nv.reservedSmem.cap,0x4
